def gluon_wgmma(
    a_ptr,
    b_ptr,
    c_ptr,
    M,
    N,
    K,
    stride_am,
    stride_bk,
    stride_cm,
    BLOCK_M: gl.constexpr,
    BLOCK_N: gl.constexpr,
    BLOCK_K: gl.constexpr,
    DTYPE: gl.constexpr,
    A_LAYOUT: gl.constexpr,
    B_LAYOUT: gl.constexpr,
    C_LAYOUT: gl.constexpr,
    B_SHAPE: gl.constexpr,
    TRANS_B: gl.constexpr,
    NUM_BUFFERS: gl.constexpr,
    NUM_WARPS: gl.constexpr,
):
    a_desc = tma.make_tensor_descriptor(
        a_ptr, [M, K], [stride_am, 1], [BLOCK_M, BLOCK_K], A_LAYOUT
    )
    b_desc = tma.make_tensor_descriptor(
        b_ptr,
        [N, K] if TRANS_B else [K, N],
        [stride_bk, 1],
        B_SHAPE,
        B_LAYOUT,
    )
    c_desc = tma.make_tensor_descriptor(
        c_ptr, [M, N], [stride_cm, 1], [BLOCK_M, BLOCK_N], C_LAYOUT
    )

    a_bufs = gl.allocate_shared_memory(
        DTYPE, [NUM_BUFFERS, BLOCK_M, BLOCK_K], A_LAYOUT
    )
    b_bufs = gl.allocate_shared_memory(DTYPE, [NUM_BUFFERS] + B_SHAPE, B_LAYOUT)

    pid_m = gl.program_id(0)
    pid_n = gl.program_id(1)
    off_m = pid_m * BLOCK_M
    off_n = pid_n * BLOCK_N

    mma_layout: gl.constexpr = pick_wgmma_layout(DTYPE, BLOCK_M, BLOCK_N, NUM_WARPS)
    acc = warpgroup_mma_init(
        gl.zeros((BLOCK_M, BLOCK_N), dtype=gl.float32, layout=mma_layout)
    )

    bars = gl.allocate_shared_memory(
        gl.int64, [NUM_BUFFERS, 1], mbarrier.MBarrierLayout()
    )
    for i in gl.static_range(NUM_BUFFERS):
        mbarrier.init(bars.index(i), count=1)
    idx = 0
    phase = 0

    for k in range(0, K, BLOCK_K):
        a = a_bufs.index(idx)
        b = b_bufs.index(idx)
        bar = bars.index(idx)
        mbarrier.expect(bar, a_desc.block_type.nbytes + b_desc.block_type.nbytes)
        tma.async_copy_global_to_shared(a_desc, [off_m, k], bar, a)
        tma.async_copy_global_to_shared(
            b_desc, [off_n, k] if TRANS_B else [k, off_n], bar, b
        )
        mbarrier.wait(bar, phase=phase)

        if TRANS_B:
            b = b.permute((1, 0))
        acc = warpgroup_mma_wait(num_outstanding=0, deps=(acc,))
        acc = warpgroup_mma(a, b, acc, is_async=True)

        idx += 1
        if idx == NUM_BUFFERS:
            idx = 0
            phase ^= 1

    acc = warpgroup_mma_wait(num_outstanding=0, deps=(acc,))
    for i in gl.static_range(NUM_BUFFERS):
        mbarrier.invalidate(bars.index(i))

    c_smem = gl.allocate_shared_memory(DTYPE, [BLOCK_M, BLOCK_N], C_LAYOUT)
    c_smem.store(acc.to(DTYPE))
    fence_async_shared()
    tma.async_copy_shared_to_global(c_desc, [off_m, off_n], c_smem)
    tma.store_wait(pendings=0)

# config = {"BLOCK_K": 64, "BLOCK_M": 256, "BLOCK_N": 128, "arch": "sm_90", "dtype": "fp16", "num_buffers": 1, "num_warps": 8, "trans_b": 0}
# arch = sm_90


// ===== COMPILED SASS (sm_90a) =====

	.target	sm_90a

	.elftype	@"ET_EXEC"


//--------------------- .note.nv.tkinfo           --------------------------
	.section	.note.nv.tkinfo,"",@"SHT_NOTE"
	.sectionflags	@"SHF_NOTE_NV_TKINFO"
	.tkinfo
        /*0018*/ 	.word	0x00000002
        /*0030*/ 	.string	""
        /*0030*/ 	.string	"ptxas"
        /*0030*/ 	.string	"Cuda compilation tools, release 13.0, V13.0.88"
        /*0030*/ 	.string	"Build cuda_13.0.r13.0/compiler.36424714_0"
        /*0030*/ 	.string	"-v  -suppress-debug-info  -lineinfo  -arch sm_90a "



//--------------------- .note.nv.cuinfo           --------------------------
	.section	.note.nv.cuinfo,"",@"SHT_NOTE"
	.sectionflags	@"SHF_NOTE_NV_CUINFO"
        /*0018*/ 	.short	0x0002
        /*001a*/ 	.short	0x005a
        /*001c*/ 	.short	0x0082
	.zero		2


//--------------------- .nv.info                  --------------------------
	.section	.nv.info,"",@"SHT_CUDA_INFO"
	.align	4


	//----- nvinfo : EIATTR_REGCOUNT
	.align		4
        /*0000*/ 	.byte	0x04, 0x2f
        /*0002*/ 	.short	(.L_1 - .L_0)
	.align		4
.L_0:
        /*0004*/ 	.word	index@(gluon_wgmma)
        /*0008*/ 	.word	0x0000009a


	//----- nvinfo : EIATTR_FRAME_SIZE
	.align		4
.L_1:
        /*000c*/ 	.byte	0x04, 0x11
        /*000e*/ 	.short	(.L_3 - .L_2)
	.align		4
.L_2:
        /*0010*/ 	.word	index@(gluon_wgmma)
        /*0014*/ 	.word	0x00000000


	//----- nvinfo : EIATTR_MIN_STACK_SIZE
	.align		4
.L_3:
        /*0018*/ 	.byte	0x04, 0x12
        /*001a*/ 	.short	(.L_5 - .L_4)
	.align		4
.L_4:
        /*001c*/ 	.word	index@(gluon_wgmma)
        /*0020*/ 	.word	0x00000000
.L_5:


//--------------------- .nv.compat                --------------------------
	.section	.nv.compat,"",@"SHT_CUDA_COMPAT_INFO"
	.align	4
        /*0000*/ 	.byte	0x02, 0x09, 0x01, 0x00, 0x02, 0x02, 0x04, 0x00, 0x02, 0x05, 0x05, 0x00, 0x03, 0x07, 0x01, 0x01
        /*0010*/ 	.byte	0x02, 0x03, 0x03, 0x00, 0x02, 0x06, 0x01, 0x00, 0x04, 0x0b, 0x08, 0x00, 0x00, 0x00, 0x00, 0x00
        /*0020*/ 	.byte	0x00, 0x00, 0x00, 0x00


//--------------------- .nv.info.gluon_wgmma      --------------------------
	.section	.nv.info.gluon_wgmma,"",@"SHT_CUDA_INFO"
	.sectionflags	@""
	.align	4


	//----- nvinfo : EIATTR_CUDA_API_VERSION
	.align		4
        /*0000*/ 	.byte	0x04, 0x37
        /*0002*/ 	.short	(.L_7 - .L_6)
.L_6:
        /*0004*/ 	.word	0x00000082


	//----- nvinfo : EIATTR_KPARAM_INFO
	.align		4
.L_7:
        /*0008*/ 	.byte	0x04, 0x17
        /*000a*/ 	.short	(.L_9 - .L_8)
.L_8:
        /*000c*/ 	.word	0x00000000
        /*0010*/ 	.short	0x000a
        /*0012*/ 	.short	0x0048
        /*0014*/ 	.byte	0x00, 0xf4, 0x21, 0x00


	//----- nvinfo : EIATTR_KPARAM_INFO
	.align		4
.L_9:
        /*0018*/ 	.byte	0x04, 0x17
        /*001a*/ 	.short	(.L_11 - .L_10)
.L_10:
        /*001c*/ 	.word	0x00000000
        /*0020*/ 	.short	0x0009
        /*0022*/ 	.short	0x0040
        /*0024*/ 	.byte	0x00, 0xf4, 0x21, 0x00


	//----- nvinfo : EIATTR_KPARAM_INFO
	.align		4
.L_11:
        /*0028*/ 	.byte	0x04, 0x17
        /*002a*/ 	.short	(.L_13 - .L_12)
.L_12:
        /*002c*/ 	.word	0x00000000
        /*0030*/ 	.short	0x0008
        /*0032*/ 	.short	0x0038
        /*0034*/ 	.byte	0x00, 0xf0, 0x21, 0x00


	//----- nvinfo : EIATTR_KPARAM_INFO
	.align		4
.L_13:
        /*0038*/ 	.byte	0x04, 0x17
        /*003a*/ 	.short	(.L_15 - .L_14)
.L_14:
        /*003c*/ 	.word	0x00000000
        /*0040*/ 	.short	0x0007
        /*0042*/ 	.short	0x0030
        /*0044*/ 	.byte	0x00, 0xf0, 0x21, 0x00


	//----- nvinfo : EIATTR_KPARAM_INFO
	.align		4
.L_15:
        /*0048*/ 	.byte	0x04, 0x17
        /*004a*/ 	.short	(.L_17 - .L_16)
.L_16:
        /*004c*/ 	.word	0x00000000
        /*0050*/ 	.short	0x0006
        /*0052*/ 	.short	0x0028
        /*0054*/ 	.byte	0x00, 0xf0, 0x21, 0x00


	//----- nvinfo : EIATTR_KPARAM_INFO
	.align		4
.L_17:
        /*0058*/ 	.byte	0x04, 0x17
        /*005a*/ 	.short	(.L_19 - .L_18)
.L_18:
        /*005c*/ 	.word	0x00000000
        /*0060*/ 	.short	0x0005
        /*0062*/ 	.short	0x0020
        /*0064*/ 	.byte	0x00, 0xf0, 0x11, 0x00


	//----- nvinfo : EIATTR_KPARAM_INFO
	.align		4
.L_19:
        /*0068*/ 	.byte	0x04, 0x17
        /*006a*/ 	.short	(.L_21 - .L_20)
.L_20:
        /*006c*/ 	.word	0x00000000
        /*0070*/ 	.short	0x0004
        /*0072*/ 	.short	0x001c
        /*0074*/ 	.byte	0x00, 0xf0, 0x11, 0x00


	//----- nvinfo : EIATTR_KPARAM_INFO
	.align		4
.L_21:
        /*0078*/ 	.byte	0x04, 0x17
        /*007a*/ 	.short	(.L_23 - .L_22)
.L_22:
        /*007c*/ 	.word	0x00000000
        /*0080*/ 	.short	0x0003
        /*0082*/ 	.short	0x0018
        /*0084*/ 	.byte	0x00, 0xf0, 0x11, 0x00


	//----- nvinfo : EIATTR_KPARAM_INFO
	.align		4
.L_23:
        /*0088*/ 	.byte	0x04, 0x17
        /*008a*/ 	.short	(.L_25 - .L_24)
.L_24:
        /*008c*/ 	.word	0x00000000
        /*0090*/ 	.short	0x0002
        /*0092*/ 	.short	0x0010
        /*0094*/ 	.byte	0x00, 0xf4, 0x21, 0x00


	//----- nvinfo : EIATTR_KPARAM_INFO
	.align		4
.L_25:
        /*0098*/ 	.byte	0x04, 0x17
        /*009a*/ 	.short	(.L_27 - .L_26)
.L_26:
        /*009c*/ 	.word	0x00000000
        /*00a0*/ 	.short	0x0001
        /*00a2*/ 	.short	0x0008
        /*00a4*/ 	.byte	0x00, 0xf4, 0x21, 0x00


	//----- nvinfo : EIATTR_KPARAM_INFO
	.align		4
.L_27:
        /*00a8*/ 	.byte	0x04, 0x17
        /*00aa*/ 	.short	(.L_29 - .L_28)
.L_28:
        /*00ac*/ 	.word	0x00000000
        /*00b0*/ 	.short	0x0000
        /*00b2*/ 	.short	0x0000
        /*00b4*/ 	.byte	0x00, 0xf4, 0x21, 0x00


	//----- nvinfo : EIATTR_SPARSE_MMA_MASK
	.align		4
.L_29:
        /*00b8*/ 	.byte	0x03, 0x50
        /*00ba*/ 	.short	0x0000


	//----- nvinfo : EIATTR_MAXREG_COUNT
	.align		4
        /*00bc*/ 	.byte	0x03, 0x1b
        /*00be*/ 	.short	0x00ff


	//----- nvinfo : EIATTR_NUM_BARRIERS
	.align		4
        /*00c0*/ 	.byte	0x02, 0x4c
        /*00c2*/ 	.byte	0x01
	.zero		1


	//----- nvinfo : EIATTR_MERCURY_ISA_VERSION
	.align		4
        /*00c4*/ 	.byte	0x03, 0x5f
        /*00c6*/ 	.short	0x0101


	//----- nvinfo : EIATTR_INT_WARP_WIDE_INSTR_OFFSETS
	.align		4
        /*00c8*/ 	.byte	0x04, 0x31
        /*00ca*/ 	.short	(.L_31 - .L_30)


	//   ....[0]....
.L_30:
        /*00cc*/ 	.word	0x00001300


	//   ....[1]....
        /*00d0*/ 	.word	0x00001390


	//   ....[2]....
        /*00d4*/ 	.word	0x00001cf0


	//   ....[3]....
        /*00d8*/ 	.word	0x00001d00


	//   ....[4]....
        /*00dc*/ 	.word	0x00001d10


	//   ....[5]....
        /*00e0*/ 	.word	0x00001d20


	//   ....[6]....
        /*00e4*/ 	.word	0x000026d0


	//   ....[7]....
        /*00e8*/ 	.word	0x000026e0


	//----- nvinfo : EIATTR_COOP_GROUP_MASK_REGIDS
	.align		4
.L_31:
        /*00ec*/ 	.byte	0x04, 0x29
        /*00ee*/ 	.short	(.L_33 - .L_32)


	//   ....[0]....
.L_32:
        /*00f0*/ 	.word	0xffffffff


	//   ....[1]....
        /*00f4*/ 	.word	0xffffffff


	//   ....[2]....
        /*00f8*/ 	.word	0xffffffff


	//----- nvinfo : EIATTR_COOP_GROUP_INSTR_OFFSETS
	.align		4
.L_33:
        /*00fc*/ 	.byte	0x04, 0x28
        /*00fe*/ 	.short	(.L_35 - .L_34)


	//   ....[0]....
.L_34:
        /*0100*/ 	.word	0x00000150


	//   ....[1]....
        /*0104*/ 	.word	0x00000720


	//   ....[2]....
        /*0108*/ 	.word	0x00000cd0


	//----- nvinfo : EIATTR_MBARRIER_INSTR_OFFSETS
	.align		4
.L_35:
        /*010c*/ 	.byte	0x04, 0x39
        /*010e*/ 	.short	(.L_37 - .L_36)


	//   ....[0]....
.L_36:
        /*0110*/ 	.word	0x00001450
        /*0114*/ 	.word	0x000000ff
        /*0118*/ 	.word	0x0000c000
        /*011c*/ 	.short	0x0100
        /*011e*/ 	.byte	0x08
	.zero		1


	//   ....[1]....
        /*0120*/ 	.word	0x00001e50
        /*0124*/ 	.word	0x000000ff
        /*0128*/ 	.word	0x0000c000
        /*012c*/ 	.short	0x010a
        /*012e*/ 	.byte	0x08
	.zero		1


	//   ....[2]....
        /*0130*/ 	.word	0x00002180
        /*0134*/ 	.word	0x000000ff
        /*0138*/ 	.word	0x0000c000
        /*013c*/ 	.short	0x0108
        /*013e*/ 	.byte	0x08
	.zero		1


	//   ....[3]....
        /*0140*/ 	.word	0x00002770
        /*0144*/ 	.word	0x000000ff
        /*0148*/ 	.word	0x0000c000
        /*014c*/ 	.short	0x010a
        /*014e*/ 	.byte	0x08
	.zero		1


	//----- nvinfo : EIATTR_NUM_MBARRIERS
	.align		4
.L_37:
        /*0150*/ 	.byte	0x03, 0x38
        /*0152*/ 	.short	0x0001


	//----- nvinfo : EIATTR_EXIT_INSTR_OFFSETS
	.align		4
        /*0154*/ 	.byte	0x04, 0x1c
        /*0156*/ 	.short	(.L_39 - .L_38)


	//   ....[0]....
.L_38:
        /*0158*/ 	.word	0x00002760


	//----- nvinfo : EIATTR_REQNTID
	.align		4
.L_39:
        /*015c*/ 	.byte	0x04, 0x10
        /*015e*/ 	.short	(.L_41 - .L_40)
.L_40:
        /*0160*/ 	.word	0x00000100
        /*0164*/ 	.word	0x00000001
        /*0168*/ 	.word	0x00000001


	//----- nvinfo : EIATTR_CRS_STACK_SIZE
	.align		4
.L_41:
        /*016c*/ 	.byte	0x04, 0x1e
        /*016e*/ 	.short	(.L_43 - .L_42)
.L_42:
        /*0170*/ 	.word	0x00000000


	//----- nvinfo : EIATTR_CBANK_PARAM_SIZE
	.align		4
.L_43:
        /*0174*/ 	.byte	0x03, 0x19
        /*0176*/ 	.short	0x0050


	//----- nvinfo : EIATTR_PARAM_CBANK
	.align		4
        /*0178*/ 	.byte	0x04, 0x0a
        /*017a*/ 	.short	(.L_45 - .L_44)
	.align		4
.L_44:
        /*017c*/ 	.word	index@(.nv.constant0.gluon_wgmma)
        /*0180*/ 	.short	0x0210
        /*0182*/ 	.short	0x0050


	//----- nvinfo : EIATTR_SW_WAR
	.align		4
.L_45:
        /*0184*/ 	.byte	0x04, 0x36
        /*0186*/ 	.short	(.L_47 - .L_46)
.L_46:
        /*0188*/ 	.word	0x00000008
.L_47:


//--------------------- .nv.callgraph             --------------------------
	.section	.nv.callgraph,"",@"SHT_CUDA_CALLGRAPH"
	.align	4
	.sectionentsize	8
	.align		4
        /*0000*/ 	.word	0x00000000
	.align		4
        /*0004*/ 	.word	0xffffffff
	.align		4
        /*0008*/ 	.word	0x00000000
	.align		4
        /*000c*/ 	.word	0xfffffffe
	.align		4
        /*0010*/ 	.word	0x00000000
	.align		4
        /*0014*/ 	.word	0xfffffffd
	.align		4
        /*0018*/ 	.word	0x00000000
	.align		4
        /*001c*/ 	.word	0xfffffffc


//--------------------- .text.gluon_wgmma         --------------------------
	.section	.text.gluon_wgmma,"ax",@progbits
	.align	128
        .global         gluon_wgmma
        .type           gluon_wgmma,@function
        .size           gluon_wgmma,(.L_x_52 - gluon_wgmma)
        .other          gluon_wgmma,@"STO_CUDA_ENTRY STV_DEFAULT"
gluon_wgmma:
.text.gluon_wgmma:
[----:B------:R-:W-:Y:S01]  /*0000*/  LDC R1, c[0x0][0x28] ;  /* 0x00000a00ff017b82 */ /* 0x000fe20000000800 */
[----:B------:R-:W1:Y:S07]  /*0010*/  S2R R0, SR_TID.X ;  /* 0x0000000000007919 */ /* 0x000e6e0000002100 */
[----:B------:R-:W2:Y:S01]  /*0020*/  S2UR UR4, SR_CgaCtaId ;  /* 0x00000000000479c3 */ /* 0x000ea20000008800 */
[----:B------:R-:W-:Y:S01]  /*0030*/  UMOV UR8, 0x400 ;  /* 0x0000040000087882 */ /* 0x000fe20000000000 */
[----:B------:R-:W-:Y:S01]  /*0040*/  ULDC UR6, c[0x0][0xc] ;  /* 0x0000030000067ab9 */ /* 0x000fe20000000800 */
[----:B------:R-:W-:Y:S01]  /*0050*/  ULDC.64 UR24, c[0x0][0x250] ;  /* 0x0000940000187ab9 */ /* 0x000fe20000000a00 */
[----:B------:R-:W-:Y:S04]  /*0060*/  BSSY B0, `(.L_x_0) ;  /* 0x000001e000007945 */ /* 0x000fe80003800000 */
[----:B------:R-:W3:Y:S08]  /*0070*/  LDC R4, c[0x0][0x228] ;  /* 0x00008a00ff047b82 */ /* 0x000ef00000000800 */
[----:B------:R-:W4:Y:S08]  /*0080*/  LDC R15, c[0x0][0x230] ;  /* 0x00008c00ff0f7b82 */ /* 0x000f300000000800 */
[----:B------:R-:W-:Y:S01]  /*0090*/  S2UR UR36, SR_CTAID.Y ;  /* 0x00000000002479c3 */ /* 0x000fe20000002600 */
[----:B--2---:R-:W-:-:S03]  /*00a0*/  ULEA UR8, UR4, UR8, 0x18 ;  /* 0x0000000804087291 */ /* 0x004fc6000f8ec03f */
[----:B------:R-:W-:Y:S01]  /*00b0*/  ULDC UR4, c[0x0][0x10] ;  /* 0x0000040000047ab9 */ /* 0x000fe20000000800 */
[----:B-1----:R-:W-:-:S03]  /*00c0*/  LOP3.LUT R6, R0, 0xff, RZ, 0xc0, !PT ;  /* 0x000000ff00067812 */ /* 0x002fc600078ec0ff */
[----:B------:R-:W1:Y:S01]  /*00d0*/  S2UR UR5, SR_CTAID.Z ;  /* 0x00000000000579c3 */ /* 0x000e620000002700 */
[----:B---3--:R-:W-:Y:S01]  /*00e0*/  VIADD R4, R4, 0xffffffff ;  /* 0xffffffff04047836 */ /* 0x008fe20000000000 */
[C---:B------:R-:W-:Y:S02]  /*00f0*/  ISETP.GE.U32.AND P0, PT, R6.reuse, 0x20, PT ;  /* 0x000000200600780c */ /* 0x040fe40003f06070 */
[C---:B------:R-:W-:Y:S02]  /*0100*/  ISETP.NE.U32.AND P2, PT, R6.reuse, RZ, PT ;  /* 0x000000ff0600720c */ /* 0x040fe40003f45070 */
[----:B------:R-:W-:Y:S02]  /*0110*/  LEA R12, R6, UR8, 0x2 ;  /* 0x00000008060c7c11 */ /* 0x000fe4000f8e10ff */
[----:B------:R-:W2:Y:S01]  /*0120*/  S2UR UR37, SR_CTAID.X ;  /* 0x00000000002579c3 */ /* 0x000ea20000002500 */
[----:B----4-:R-:W-:-:S06]  /*0130*/  VIADD R14, R15, 0xffffffff ;  /* 0xffffffff0f0e7836 */ /* 0x010fcc0000000000 */
[----:B------:R3:W-:Y:S01]  /*0140*/  @!P0 STS [R12], RZ ;  /* 0x000000ff0c008388 */ /* 0x0007e20000000800 */
[----:B------:R-:W-:-:S03]  /*0150*/  NOP ;  /* 0x0000000000007918 */ /* 0x000fc60000000000 */
[----:B------:R3:W-:Y:S01]  /*0160*/  @!P2 STS [UR8+0x24], R4 ;  /* 0x00002404ff00a988 */ /* 0x0007e20008000808 */
[----:B-1----:R-:W-:-:S03]  /*0170*/  UIMAD UR4, UR5, UR4, UR36 ;  /* 0x00000004050472a4 */ /* 0x002fc6000f8e0224 */
[----:B------:R3:W-:Y:S01]  /*0180*/  @!P2 STS [UR8+0x20], R14 ;  /* 0x0000200eff00a988 */ /* 0x0007e20008000808 */
[----:B--2---:R-:W-:-:S04]  /*0190*/  UIMAD UR4, UR4, UR6, UR37 ;  /* 0x00000006040472a4 */ /* 0x004fc8000f8e0225 */
[----:B------:R-:W-:-:S04]  /*01a0*/  UIMAD UR4, UR4, 0x180, URZ ;  /* 0x00000180040478a4 */ /* 0x000fc8000f8e023f */
[----:B------:R-:W-:-:S04]  /*01b0*/  UIADD3 UR20, UP0, UR4, UR24, URZ ;  /* 0x0000001804147290 */ /* 0x000fc8000ff1e03f */
[----:B------:R-:W-:Y:S01]  /*01c0*/  ULEA.HI.X.SX32 UR21, UR4, UR25, 0x1, UP0 ;  /* 0x0000001904157291 */ /* 0x000fe200080f0e3f */
[----:B---3--:R-:W-:Y:S11]  /*01d0*/  @P2 BRA `(.L_x_1) ;  /* 0x0000000000182947 */ /* 0x008ff60003800000 */
[----:B------:R-:W1:Y:S01]  /*01e0*/  LDS R2, [UR8+0x8] ;  /* 0x00000808ff027984 */ /* 0x000e620008000800 */
[----:B------:R-:W2:Y:S01]  /*01f0*/  LDC.64 R8, c[0x0][0x210] ;  /* 0x00008400ff087b82 */ /* 0x000ea20000000a00 */
[----:B------:R-:W-:Y:S02]  /*0200*/  IMAD.MOV.U32 R3, RZ, RZ, 0x70 ;  /* 0x00000070ff037424 */ /* 0x000fe400078e00ff */
[----:B--2---:R2:W-:Y:S03]  /*0210*/  STS.64 [UR8], R8 ;  /* 0x00000008ff007988 */ /* 0x0045e60008000a08 */
[----:B-1----:R-:W-:-:S05]  /*0220*/  LOP3.LUT R2, R2, 0x10, R3, 0xd8, !PT ;  /* 0x0000001002027812 */ /* 0x002fca00078ed803 */
[----:B------:R2:W-:Y:S02]  /*0230*/  STS [UR8+0x8], R2 ;  /* 0x00000802ff007988 */ /* 0x0005e40008000808 */
.L_x_1:
[----:B------:R-:W-:Y:S05]  /*0240*/  BSYNC B0 ;  /* 0x0000000000007941 */ /* 0x000fea0003800000 */
.L_x_0:
[----:B------:R-:W-:Y:S04]  /*0250*/  BSSY B0, `(.L_x_2) ;  /* 0x000000a000007945 */ /* 0x000fe80003800000 */
[----:B------:R-:W-:Y:S05]  /*0260*/  @P2 BRA `(.L_x_3) ;  /* 0x0000000000202947 */ /* 0x000fea0003800000 */
[----:B--2---:R-:W1:Y:S01]  /*0270*/  LDS R2, [UR8+0x34] ;  /* 0x00003408ff027984 */ /* 0x004e620008000800 */
[----:B------:R-:W-:Y:S02]  /*0280*/  IMAD.MOV.U32 R3, RZ, RZ, 0x3f000000 ;  /* 0x3f000000ff037424 */ /* 0x000fe400078e00ff */
[----:B------:R-:W-:Y:S01]  /*0290*/  @!P2 IMAD.MOV.U32 R5, RZ, RZ, 0xff ;  /* 0x000000ffff05a424 */ /* 0x000fe200078e00ff */
[----:B------:R-:W2:Y:S02]  /*02a0*/  @!P2 LDS R8, [UR8+0x38] ;  /* 0x00003808ff08a984 */ /* 0x000ea40008000800 */
[----:B-1----:R-:W-:Y:S02]  /*02b0*/  LOP3.LUT R2, R2, 0xff000000, R3, 0xb8, !PT ;  /* 0xff00000002027812 */ /* 0x002fe400078eb803 */
[----:B--2---:R-:W-:-:S03]  /*02c0*/  @!P2 LOP3.LUT R3, R8, 0xff, R5, 0xb8, !PT ;  /* 0x000000ff0803a812 */ /* 0x004fc600078eb805 */
[----:B------:R1:W-:Y:S04]  /*02d0*/  STS [UR8+0x34], R2 ;  /* 0x00003402ff007988 */ /* 0x0003e80008000808 */
[----:B------:R1:W-:Y:S02]  /*02e0*/  @!P2 STS [UR8+0x38], R3 ;  /* 0x00003803ff00a988 */ /* 0x0003e40008000808 */
.L_x_3:
[----:B------:R-:W-:Y:S05]  /*02f0*/  BSYNC B0 ;  /* 0x0000000000007941 */ /* 0x000fea0003800000 */
.L_x_2:
[----:B------:R-:W-:Y:S04]  /*0300*/  BSSY B0, `(.L_x_4) ;  /* 0x000000e000007945 */ /* 0x000fe80003800000 */
[----:B------:R-:W-:Y:S05]  /*0310*/  @P2 BRA `(.L_x_5) ;  /* 0x0000000000302947 */ /* 0x000fea0003800000 */
[----:B-1----:R-:W1:Y:S01]  /*0320*/  LDS R3, [UR8+0x34] ;  /* 0x00003408ff037984 */ /* 0x002e620008000800 */
[----:B------:R-:W3:Y:S03]  /*0330*/  LDC.64 R10, c[0x0][0x238] ;  /* 0x00008e00ff0a7b82 */ /* 0x000ee60000000a00 */
[----:B--2---:R-:W2:Y:S01]  /*0340*/  LDS R2, [UR8+0x1c] ;  /* 0x00001c08ff027984 */ /* 0x004ea20008000800 */
[C---:B---3--:R-:W-:Y:S01]  /*0350*/  SHF.L.U64.HI R8, R10.reuse, 0x1, R11 ;  /* 0x000000010a087819 */ /* 0x048fe2000001020b */
[----:B------:R-:W-:-:S03]  /*0360*/  IMAD.SHL.U32 R5, R10, 0x2, RZ ;  /* 0x000000020a057824 */ /* 0x000fc600078e00ff */
[--C-:B------:R-:W-:Y:S02]  /*0370*/  SHF.R.U32.HI R7, RZ, 0x4, R8.reuse ;  /* 0x00000004ff077819 */ /* 0x100fe40000011608 */
[----:B------:R-:W-:-:S05]  /*0380*/  SHF.R.U64 R5, R5, 0x4, R8 ;  /* 0x0000000405057819 */ /* 0x000fca0000001208 */
[----:B------:R3:W-:Y:S01]  /*0390*/  STS [UR8+0xc], R5 ;  /* 0x00000c05ff007988 */ /* 0x0007e20008000808 */
[----:B-1----:R-:W-:Y:S02]  /*03a0*/  LOP3.LUT R3, R3, 0x7, RZ, 0xb8, !PT ;  /* 0x0000000703037812 */ /* 0x002fe400078eb8ff */
[----:B--2---:R-:W-:-:S03]  /*03b0*/  LOP3.LUT R2, R2, 0xf, R7, 0xb8, !PT ;  /* 0x0000000f02027812 */ /* 0x004fc600078eb807 */
[----:B------:R3:W-:Y:S04]  /*03c0*/  STS [UR8+0x34], R3 ;  /* 0x00003403ff007988 */ /* 0x0007e80008000808 */
[----:B------:R3:W-:Y:S02]  /*03d0*/  STS [UR8+0x1c], R2 ;  /* 0x00001c02ff007988 */ /* 0x0007e40008000808 */
.L_x_5:
[----:B------:R-:W-:Y:S05]  /*03e0*/  BSYNC B0 ;  /* 0x0000000000007941 */ /* 0x000fea0003800000 */
.L_x_4:
[----:B------:R-:W-:Y:S04]  /*03f0*/  BSSY B1, `(.L_x_6) ;  /* 0x000001b000017945 */ /* 0x000fe80003800000 */
[----:B------:R-:W-:Y:S01]  /*0400*/  BSSY B0, `(.L_x_7) ;  /* 0x0000016000007945 */ /* 0x000fe20003800000 */
[----:B------:R-:W-:-:S03]  /*0410*/  IMAD.MOV.U32 R13, RZ, RZ, RZ ;  /* 0x000000ffff0d7224 */ /* 0x000fc600078e00ff */
[----:B------:R-:W-:Y:S05]  /*0420*/  @P2 BRA `(.L_x_8) ;  /* 0x0000000000202947 */ /* 0x000fea0003800000 */
[----:B-123--:R-:W1:Y:S02]  /*0430*/  LDS R2, [UR8+0x34] ;  /* 0x00003408ff027984 */ /* 0x00ee640008000800 */
[----:B-1----:R-:W-:-:S05]  /*0440*/  LOP3.LUT R2, R2, 0x38, RZ, 0xb8, !PT ;  /* 0x0000003802027812 */ /* 0x002fca00078eb8ff */
[----:B------:R1:W-:Y:S01]  /*0450*/  STS [UR8+0x34], R2 ;  /* 0x00003402ff007988 */ /* 0x0003e20008000808 */
[----:B------:R-:W-:Y:S05]  /*0460*/  @P2 BRA `(.L_x_9) ;  /* 0x0000000000202947 */ /* 0x000fea0003800000 */
[----:B-1----:R-:W1:Y:S01]  /*0470*/  LDS R2, [UR8+0x8] ;  /* 0x00000808ff027984 */ /* 0x002e620008000800 */
[----:B------:R-:W-:-:S05]  /*0480*/  IMAD.MOV.U32 R3, RZ, RZ, 0x780 ;  /* 0x00000780ff037424 */ /* 0x000fca00078e00ff */
[----:B-1----:R-:W-:-:S05]  /*0490*/  LOP3.LUT R2, R2, 0x300, R3, 0xd8, !PT ;  /* 0x0000030002027812 */ /* 0x002fca00078ed803 */
[----:B------:R4:W-:Y:S02]  /*04a0*/  STS [UR8+0x8], R2 ;  /* 0x00000802ff007988 */ /* 0x0009e40008000808 */
.L_x_8:
[----:B------:R-:W-:Y:S05]  /*04b0*/  @P2 BRA `(.L_x_10) ;  /* 0x0000000000282947 */ /* 0x000fea0003800000 */
[----:B-1234-:R-:W1:Y:S02]  /*04c0*/  LDS R2, [UR8+0x8] ;  /* 0x00000808ff027984 */ /* 0x01ee640008000800 */
[----:B-1----:R-:W-:-:S05]  /*04d0*/  LOP3.LUT R2, R2, 0x1800, RZ, 0xb8, !PT ;  /* 0x0000180002027812 */ /* 0x002fca00078eb8ff */
[----:B------:R2:W-:Y:S02]  /*04e0*/  STS [UR8+0x8], R2 ;  /* 0x00000802ff007988 */ /* 0x0005e40008000808 */
.L_x_9:
[----:B------:R-:W-:Y:S05]  /*04f0*/  @P2 BREAK B0 ;  /* 0x0000000000002942 */ /* 0x000fea0003800000 */
[----:B------:R-:W-:Y:S05]  /*0500*/  @P2 BRA `(.L_x_11) ;  /* 0x0000000000242947 */ /* 0x000fea0003800000 */
[----:B------:R-:W3:Y:S01]  /*0510*/  LDS R3, [UR8+0x8] ;  /* 0x00000808ff037984 */ /* 0x000ee20008000800 */
[----:B-12---:R-:W-:-:S05]  /*0520*/  IMAD.MOV.U32 R2, RZ, RZ, 0x6000 ;  /* 0x00006000ff027424 */ /* 0x006fca00078e00ff */
[----:B---3--:R-:W-:-:S04]  /*0530*/  LOP3.LUT R2, R3, 0x6000, R2, 0xd8, !PT ;  /* 0x0000600003027812 */ /* 0x008fc800078ed802 */
[----:B------:R-:W-:-:S05]  /*0540*/  LOP3.LUT R2, R2, 0x400000, RZ, 0xb8, !PT ;  /* 0x0040000002027812 */ /* 0x000fca00078eb8ff */
[----:B------:R5:W-:Y:S02]  /*0550*/  STS [UR8+0x8], R2 ;  /* 0x00000802ff007988 */ /* 0x000be40008000808 */
.L_x_10:
[----:B------:R-:W-:Y:S05]  /*0560*/  BSYNC B0 ;  /* 0x0000000000007941 */ /* 0x000fea0003800000 */
.L_x_7:
[----:B-12345:R-:W1:Y:S02]  /*0570*/  @!P2 LDS R2, [UR8+0x8] ;  /* 0x00000808ff02a984 */ /* 0x03ee640008000800 */
[----:B-1----:R-:W-:-:S05]  /*0580*/  @!P2 LOP3.LUT R2, R2, 0x8000, RZ, 0xb8, !PT ;  /* 0x000080000202a812 */ /* 0x002fca00078eb8ff */
[----:B------:R3:W-:Y:S02]  /*0590*/  @!P2 STS [UR8+0x8], R2 ;  /* 0x00000802ff00a988 */ /* 0x0007e40008000808 */
.L_x_11:
[----:B------:R-:W-:Y:S05]  /*05a0*/  BSYNC B1 ;  /* 0x0000000000017941 */ /* 0x000fea0003800000 */
.L_x_6:
[----:B------:R-:W-:Y:S05]  /*05b0*/  WARPSYNC.ALL ;  /* 0x0000000000007948 */ /* 0x000fea0003800000 */
[----:B------:R-:W4:Y:S02]  /*05c0*/  LDC R5, c[0x0][0x22c] ;  /* 0x00008b00ff057b82 */ /* 0x000f240000000800 */
[----:B----4-:R-:W-:Y:S01]  /*05d0*/  VIADD R5, R5, 0xffffffff ;  /* 0xffffffff05057836 */ /* 0x010fe20000000000 */
[----:B------:R-:W-:Y:S06]  /*05e0*/  @P0 BRA `(.L_x_12) ;  /* 0x0000000000280947 */ /* 0x000fec0003800000 */
[----:B-123--:R-:W1:Y:S01]  /*05f0*/  S2R R2, SR_LANEID ;  /* 0x0000000000027919 */ /* 0x00ee620000000000 */
[----:B------:R-:W-:Y:S05]  /*0600*/  WARPSYNC.ALL ;  /* 0x0000000000007948 */ /* 0x000fea0003800000 */
[----:B-1----:R-:W-:-:S05]  /*0610*/  IMAD.SHL.U32 R7, R2, 0x4, RZ ;  /* 0x0000000402077824 */ /* 0x002fca00078e00ff */
[----:B------:R-:W1:Y:S01]  /*0620*/  LDS R9, [R7+UR8] ;  /* 0x0000000807097984 */ /* 0x000e620008000800 */
[----:B------:R-:W-:-:S05]  /*0630*/  IADD3 R2, P1, R7, UR20, RZ ;  /* 0x0000001407027c10 */ /* 0x000fca000ff3e0ff */
[----:B------:R-:W-:-:S05]  /*0640*/  IMAD.X R3, RZ, RZ, UR21, P1 ;  /* 0x00000015ff037e24 */ /* 0x000fca00088e06ff */
[----:B-1----:R4:W5:Y:S01]  /*0650*/  ATOMG.E.EXCH.STRONG.GPU PT, RZ, [R2], R9 ;  /* 0x0000000902ff73a8 */ /* 0x00296200041ee100 */
[----:B------:R-:W-:-:S04]  /*0660*/  DEPBAR {5,4,3,2,1,0} ;  /* 0x0000003f0000791a */ /* 0x000fc80000000000 */
[----:B------:R4:W-:Y:S01]  /*0670*/  UTMACCTL.IV [UR20] ;  /* 0x00000000140079b9 */ /* 0x0009e20008000000 */
[----:B------:R-:W-:Y:S01]  /*0680*/  NOP ;  /* 0x0000000000007918 */ /* 0x000fe20000000000 */
.L_x_12:
[----:B------:R-:W-:Y:S05]  /*0690*/  @P0 BRA `(.L_x_13) ;  /* 0x00000000000c0947 */ /* 0x000fea0003800000 */
[----:B------:R0:W-:Y:S01]  /*06a0*/  UTMACMDFLUSH ;  /* 0x00000000000079b7 */ /* 0x0001e20000000000 */
[----:B------:R-:W-:Y:S05]  /*06b0*/  @P0 BRA `(.L_x_13) ;  /* 0x0000000000040947 */ /* 0x000fea0003800000 */
[----:B------:R-:W-:-:S04]  /*06c0*/  DEPBAR.LE SB0, 0x0 ;  /* 0x000080000000791a */ /* 0x000fc80000000000 */
.L_x_13:
[----:B------:R-:W-:Y:S05]  /*06d0*/  WARPSYNC.ALL ;  /* 0x0000000000007948 */ /* 0x000fea0003800000 */
[----:B-----5:R-:W-:Y:S06]  /*06e0*/  BAR.SYNC.DEFER_BLOCKING 0x0 ;  /* 0x0000000000007b1d */ /* 0x020fec0000010000 */
[----:B------:R-:W-:Y:S02]  /*06f0*/  BSSY B1, `(.L_x_14) ;  /* 0x000000b000017945 */ /* 0x000fe40003800000 */
[----:B------:R-:W-:Y:S06]  /*0700*/  BAR.SYNC.DEFER_BLOCKING 0x0 ;  /* 0x0000000000007b1d */ /* 0x000fec0000010000 */
[----:B------:R5:W-:Y:S01]  /*0710*/  @!P0 STS [R12], RZ ;  /* 0x000000ff0c008388 */ /* 0x000be20000000800 */
[----:B------:R-:W-:Y:S01]  /*0720*/  NOP ;  /* 0x0000000000007918 */ /* 0x000fe20000000000 */
[----:B------:R-:W-:Y:S05]  /*0730*/  @P2 BRA `(.L_x_15) ;  /* 0x0000000000182947 */ /* 0x000fea0003800000 */
[----:B-1234-:R-:W1:Y:S01]  /*0740*/  LDS R2, [UR8+0x8] ;  /* 0x00000808ff027984 */ /* 0x01ee620008000800 */
[----:B------:R-:W2:Y:S01]  /*0750*/  LDC.64 R8, c[0x0][0x218] ;  /* 0x00008600ff087b82 */ /* 0x000ea20000000a00 */
[----:B------:R-:W-:Y:S02]  /*0760*/  IMAD.MOV.U32 R3, RZ, RZ, 0x70 ;  /* 0x00000070ff037424 */ /* 0x000fe400078e00ff */
[----:B--2---:R2:W-:Y:S03]  /*0770*/  STS.64 [UR8], R8 ;  /* 0x00000008ff007988 */ /* 0x0045e60008000a08 */
[----:B-1----:R-:W-:-:S05]  /*0780*/  LOP3.LUT R2, R2, 0x10, R3, 0xd8, !PT ;  /* 0x0000001002027812 */ /* 0x002fca00078ed803 */
[----:B------:R2:W-:Y:S02]  /*0790*/  STS [UR8+0x8], R2 ;  /* 0x00000802ff007988 */ /* 0x0005e40008000808 */
.L_x_15:
[----:B----4-:R-:W-:Y:S05]  /*07a0*/  BSYNC B1 ;  /* 0x0000000000017941 */ /* 0x010fea0003800000 */
.L_x_14:
[----:B------:R-:W-:Y:S04]  /*07b0*/  BSSY B1, `(.L_x_16) ;  /* 0x000000a000017945 */ /* 0x000fe80003800000 */
[----:B------:R-:W-:Y:S05]  /*07c0*/  @P2 BRA `(.L_x_17) ;  /* 0x0000000000202947 */ /* 0x000fea0003800000 */
[----:B-123--:R-:W1:Y:S01]  /*07d0*/  LDS R2, [UR8+0x34] ;  /* 0x00003408ff027984 */ /* 0x00ee620008000800 */
[----:B------:R-:W-:Y:S02]  /*07e0*/  IMAD.MOV.U32 R7, RZ, RZ, 0x3f000000 ;  /* 0x3f000000ff077424 */ /* 0x000fe400078e00ff */
[----:B------:R-:W-:Y:S01]  /*07f0*/  @!P2 IMAD.MOV.U32 R3, RZ, RZ, 0x3f ;  /* 0x0000003fff03a424 */ /* 0x000fe200078e00ff */
[----:B------:R-:W2:Y:S02]  /*0800*/  @!P2 LDS R8, [UR8+0x38] ;  /* 0x00003808ff08a984 */ /* 0x000ea40008000800 */
[----:B-1----:R-:W-:Y:S02]  /*0810*/  LOP3.LUT R2, R2, 0xff000000, R7, 0xb8, !PT ;  /* 0xff00000002027812 */ /* 0x002fe400078eb807 */
[----:B--2---:R-:W-:-:S03]  /*0820*/  @!P2 LOP3.LUT R3, R8, 0xff, R3, 0xb8, !PT ;  /* 0x000000ff0803a812 */ /* 0x004fc600078eb803 */
[----:B------:R4:W-:Y:S04]  /*0830*/  STS [UR8+0x34], R2 ;  /* 0x00003402ff007988 */ /* 0x0009e80008000808 */
[----:B------:R4:W-:Y:S02]  /*0840*/  @!P2 STS [UR8+0x38], R3 ;  /* 0x00003803ff00a988 */ /* 0x0009e40008000808 */
.L_x_17:
[----:B------:R-:W-:Y:S05]  /*0850*/  BSYNC B1 ;  /* 0x0000000000017941 */ /* 0x000fea0003800000 */
.L_x_16:
[----:B------:R-:W-:Y:S04]  /*0860*/  BSSY B1, `(.L_x_18) ;  /* 0x0000004000017945 */ /* 0x000fe80003800000 */
[----:B------:R-:W-:Y:S05]  /*0870*/  @P2 BRA `(.L_x_19) ;  /* 0x0000000000082947 */ /* 0x000fea0003800000 */
[----:B------:R1:W-:Y:S04]  /*0880*/  STS [UR8+0x24], R14 ;  /* 0x0000240eff007988 */ /* 0x0003e80008000808 */
[----:B------:R1:W-:Y:S02]  /*0890*/  STS [UR8+0x20], R5 ;  /* 0x00002005ff007988 */ /* 0x0003e40008000808 */
.L_x_19:
[----:B------:R-:W-:Y:S05]  /*08a0*/  BSYNC B1 ;  /* 0x0000000000017941 */ /* 0x000fea0003800000 */
.L_x_18:
[----:B------:R-:W-:Y:S04]  /*08b0*/  BSSY B1, `(.L_x_20) ;  /* 0x000000e000017945 */ /* 0x000fe80003800000 */
[----:B------:R-:W-:Y:S05]  /*08c0*/  @P2 BRA `(.L_x_21) ;  /* 0x0000000000302947 */ /* 0x000fea0003800000 */
[----:B----4-:R-:W4:Y:S01]  /*08d0*/  LDS R3, [UR8+0x34] ;  /* 0x00003408ff037984 */ /* 0x010f220008000800 */
[----:B------:R-:W4:Y:S03]  /*08e0*/  LDC.64 R10, c[0x0][0x240] ;  /* 0x00009000ff0a7b82 */ /* 0x000f260000000a00 */
[----:B-123--:R-:W1:Y:S01]  /*08f0*/  LDS R2, [UR8+0x1c] ;  /* 0x00001c08ff027984 */ /* 0x00ee620008000800 */
[C---:B----4-:R-:W-:Y:S01]  /*0900*/  SHF.L.U64.HI R8, R10.reuse, 0x1, R11 ;  /* 0x000000010a087819 */ /* 0x050fe2000001020b */
[----:B------:R-:W-:-:S03]  /*0910*/  IMAD.SHL.U32 R7, R10, 0x2, RZ ;  /* 0x000000020a077824 */ /* 0x000fc600078e00ff */
[--C-:B------:R-:W-:Y:S02]  /*0920*/  SHF.R.U32.HI R9, RZ, 0x4, R8.reuse ;  /* 0x00000004ff097819 */ /* 0x100fe40000011608 */
[----:B------:R-:W-:-:S05]  /*0930*/  SHF.R.U64 R7, R7, 0x4, R8 ;  /* 0x0000000407077819 */ /* 0x000fca0000001208 */
[----:B------:R2:W-:Y:S01]  /*0940*/  STS [UR8+0xc], R7 ;  /* 0x00000c07ff007988 */ /* 0x0005e20008000808 */
[----:B------:R-:W-:Y:S02]  /*0950*/  LOP3.LUT R3, R3, 0x7, RZ, 0xb8, !PT ;  /* 0x0000000703037812 */ /* 0x000fe400078eb8ff */
[----:B-1----:R-:W-:-:S03]  /*0960*/  LOP3.LUT R2, R2, 0xf, R9, 0xb8, !PT ;  /* 0x0000000f02027812 */ /* 0x002fc600078eb809 */
[----:B------:R2:W-:Y:S04]  /*0970*/  STS [UR8+0x34], R3 ;  /* 0x00003403ff007988 */ /* 0x0005e80008000808 */
[----:B------:R2:W-:Y:S02]  /*0980*/  STS [UR8+0x1c], R2 ;  /* 0x00001c02ff007988 */ /* 0x0005e40008000808 */
.L_x_21:
[----:B------:R-:W-:Y:S05]  /*0990*/  BSYNC B1 ;  /* 0x0000000000017941 */ /* 0x000fea0003800000 */
.L_x_20:
[----:B------:R-:W-:Y:S04]  /*09a0*/  BSSY B2, `(.L_x_22) ;  /* 0x000001a000027945 */ /* 0x000fe80003800000 */
[----:B------:R-:W-:Y:S04]  /*09b0*/  BSSY B1, `(.L_x_23) ;  /* 0x0000015000017945 */ /* 0x000fe80003800000 */
[----:B------:R-:W-:Y:S05]  /*09c0*/  @P2 BRA `(.L_x_24) ;  /* 0x0000000000202947 */ /* 0x000fea0003800000 */
[----:B-1234-:R-:W1:Y:S02]  /*09d0*/  LDS R2, [UR8+0x34] ;  /* 0x00003408ff027984 */ /* 0x01ee640008000800 */
[----:B-1----:R-:W-:-:S05]  /*09e0*/  LOP3.LUT R2, R2, 0x38, RZ, 0xb8, !PT ;  /* 0x0000003802027812 */ /* 0x002fca00078eb8ff */
[----:B------:R1:W-:Y:S01]  /*09f0*/  STS [UR8+0x34], R2 ;  /* 0x00003402ff007988 */ /* 0x0003e20008000808 */
[----:B------:R-:W-:Y:S05]  /*0a00*/  @P2 BRA `(.L_x_25) ;  /* 0x0000000000202947 */ /* 0x000fea0003800000 */
[----:B-1----:R-:W1:Y:S01]  /*0a10*/  LDS R2, [UR8+0x8] ;  /* 0x00000808ff027984 */ /* 0x002e620008000800 */
[----:B------:R-:W-:-:S05]  /*0a20*/  IMAD.MOV.U32 R3, RZ, RZ, 0x780 ;  /* 0x00000780ff037424 */ /* 0x000fca00078e00ff */
[----:B-1----:R-:W-:-:S05]  /*0a30*/  LOP3.LUT R2, R2, 0x300, R3, 0xd8, !PT ;  /* 0x0000030002027812 */ /* 0x002fca00078ed803 */
[----:B------:R1:W-:Y:S02]  /*0a40*/  STS [UR8+0x8], R2 ;  /* 0x00000802ff007988 */ /* 0x0003e40008000808 */
.L_x_24:
[----:B------:R-:W-:Y:S05]  /*0a50*/  @P2 BRA `(.L_x_26) ;  /* 0x0000000000282947 */ /* 0x000fea0003800000 */
[----:B-1234-:R-:W1:Y:S02]  /*0a60*/  LDS R2, [UR8+0x8] ;  /* 0x00000808ff027984 */ /* 0x01ee640008000800 */
[----:B-1----:R-:W-:-:S05]  /*0a70*/  LOP3.LUT R2, R2, 0x1800, RZ, 0xb8, !PT ;  /* 0x0000180002027812 */ /* 0x002fca00078eb8ff */
[----:B------:R2:W-:Y:S02]  /*0a80*/  STS [UR8+0x8], R2 ;  /* 0x00000802ff007988 */ /* 0x0005e40008000808 */
.L_x_25:
[----:B------:R-:W-:Y:S05]  /*0a90*/  @P2 BREAK B1 ;  /* 0x0000000000012942 */ /* 0x000fea0003800000 */
[----:B------:R-:W-:Y:S05]  /*0aa0*/  @P2 BRA `(.L_x_27) ;  /* 0x0000000000242947 */ /* 0x000fea0003800000 */
[----:B-12---:R-:W1:Y:S01]  /*0ab0*/  LDS R2, [UR8+0x8] ;  /* 0x00000808ff027984 */ /* 0x006e620008000800 */
[----:B------:R-:W-:-:S05]  /*0ac0*/  IMAD.MOV.U32 R3, RZ, RZ, 0x6000 ;  /* 0x00006000ff037424 */ /* 0x000fca00078e00ff */
[----:B-1----:R-:W-:-:S04]  /*0ad0*/  LOP3.LUT R2, R2, 0x6000, R3, 0xd8, !PT ;  /* 0x0000600002027812 */ /* 0x002fc800078ed803 */
[----:B------:R-:W-:-:S05]  /*0ae0*/  LOP3.LUT R2, R2, 0x400000, RZ, 0xb8, !PT ;  /* 0x0040000002027812 */ /* 0x000fca00078eb8ff */
[----:B------:R1:W-:Y:S02]  /*0af0*/  STS [UR8+0x8], R2 ;  /* 0x00000802ff007988 */ /* 0x0003e40008000808 */
.L_x_26:
[----:B------:R-:W-:Y:S05]  /*0b00*/  BSYNC B1 ;  /* 0x0000000000017941 */ /* 0x000fea0003800000 */
.L_x_23:
[----:B-1234-:R-:W1:Y:S02]  /*0b10*/  @!P2 LDS R2, [UR8+0x8] ;  /* 0x00000808ff02a984 */ /* 0x01ee640008000800 */
[----:B-1----:R-:W-:-:S05]  /*0b20*/  @!P2 LOP3.LUT R2, R2, 0x8000, RZ, 0xb8, !PT ;  /* 0x000080000202a812 */ /* 0x002fca00078eb8ff */
[----:B------:R3:W-:Y:S02]  /*0b30*/  @!P2 STS [UR8+0x8], R2 ;  /* 0x00000802ff00a988 */ /* 0x0007e40008000808 */
.L_x_27:
[----:B------:R-:W-:Y:S05]  /*0b40*/  BSYNC B2 ;  /* 0x0000000000027941 */ /* 0x000fea0003800000 */
.L_x_22:
[----:B------:R-:W-:Y:S05]  /*0b50*/  WARPSYNC.ALL ;  /* 0x0000000000007948 */ /* 0x000fea0003800000 */
[----:B------:R-:W-:-:S04]  /*0b60*/  UIADD3 UR23, UR4, 0x80, URZ ;  /* 0x0000008004177890 */ /* 0x000fc8000fffe03f */
[----:B------:R-:W-:-:S04]  /*0b70*/  UIADD3 UR22, UP0, UR23, UR24, URZ ;  /* 0x0000001817167290 */ /* 0x000fc8000ff1e03f */
[----:B------:R-:W-:Y:S01]  /*0b80*/  ULEA.HI.X.SX32 UR23, UR23, UR25, 0x1, UP0 ;  /* 0x0000001917177291 */ /* 0x000fe200080f0e3f */
[----:B------:R-:W-:Y:S11]  /*0b90*/  @P0 BRA `(.L_x_28) ;  /* 0x0000000000280947 */ /* 0x000ff60003800000 */
[----:B-123--:R-:W1:Y:S01]  /*0ba0*/  S2R R2, SR_LANEID ;  /* 0x0000000000027919 */ /* 0x00ee620000000000 */
[----:B------:R-:W-:Y:S05]  /*0bb0*/  WARPSYNC.ALL ;  /* 0x0000000000007948 */ /* 0x000fea0003800000 */
[----:B-1----:R-:W-:-:S05]  /*0bc0*/  IMAD.SHL.U32 R8, R2, 0x4, RZ ;  /* 0x0000000402087824 */ /* 0x002fca00078e00ff */
[----:B------:R-:W1:Y:S01]  /*0bd0*/  LDS R7, [R8+UR8] ;  /* 0x0000000808077984 */ /* 0x000e620008000800 */
[----:B------:R-:W-:-:S05]  /*0be0*/  IADD3 R2, P1, R8, UR22, RZ ;  /* 0x0000001608027c10 */ /* 0x000fca000ff3e0ff */
[----:B------:R-:W-:-:S05]  /*0bf0*/  IMAD.X R3, RZ, RZ, UR23, P1 ;  /* 0x00000017ff037e24 */ /* 0x000fca00088e06ff */
[----:B-1----:R4:W2:Y:S01]  /*0c00*/  ATOMG.E.EXCH.STRONG.GPU PT, RZ, [R2], R7 ;  /* 0x0000000702ff73a8 */ /* 0x0028a200041ee100 */
[----:B------:R-:W-:-:S04]  /*0c10*/  DEPBAR {5,4,3,2,1,0} ;  /* 0x0000003f0000791a */ /* 0x000fc80000000000 */
[----:B------:R4:W-:Y:S01]  /*0c20*/  UTMACCTL.IV [UR22] ;  /* 0x00000000160079b9 */ /* 0x0009e20008000000 */
[----:B------:R-:W-:Y:S01]  /*0c30*/  NOP ;  /* 0x0000000000007918 */ /* 0x000fe20000000000 */
.L_x_28:
[----:B------:R-:W-:Y:S05]  /*0c40*/  @P0 BRA `(.L_x_29) ;  /* 0x00000000000c0947 */ /* 0x000fea0003800000 */
[----:B------:R0:W-:Y:S01]  /*0c50*/  UTMACMDFLUSH ;  /* 0x00000000000079b7 */ /* 0x0001e20000000000 */
[----:B------:R-:W-:Y:S05]  /*0c60*/  @P0 BRA `(.L_x_29) ;  /* 0x0000000000040947 */ /* 0x000fea0003800000 */
[----:B------:R-:W-:-:S04]  /*0c70*/  DEPBAR.LE SB0, 0x0 ;  /* 0x000080000000791a */ /* 0x000fc80000000000 */
.L_x_29:
[----:B------:R-:W-:Y:S05]  /*0c80*/  WARPSYNC.ALL ;  /* 0x0000000000007948 */ /* 0x000fea0003800000 */
[----:B--2---:R-:W-:Y:S06]  /*0c90*/  BAR.SYNC.DEFER_BLOCKING 0x0 ;  /* 0x0000000000007b1d */ /* 0x004fec0000010000 */
[----:B------:R-:W-:Y:S02]  /*0ca0*/  BSSY B2, `(.L_x_30) ;  /* 0x000000b000027945 */ /* 0x000fe40003800000 */
[----:B------:R-:W-:Y:S06]  /*0cb0*/  BAR.SYNC.DEFER_BLOCKING 0x0 ;  /* 0x0000000000007b1d */ /* 0x000fec0000010000 */
[----:B------:R2:W-:Y:S01]  /*0cc0*/  @!P0 STS [R12], RZ ;  /* 0x000000ff0c008388 */ /* 0x0005e20000000800 */
[----:B------:R-:W-:Y:S01]  /*0cd0*/  NOP ;  /* 0x0000000000007918 */ /* 0x000fe20000000000 */
[----:B------:R-:W-:Y:S05]  /*0ce0*/  @P2 BRA `(.L_x_31) ;  /* 0x0000000000182947 */ /* 0x000fea0003800000 */
[----:B-1-34-:R-:W1:Y:S01]  /*0cf0*/  LDS R2, [UR8+0x8] ;  /* 0x00000808ff027984 */ /* 0x01ae620008000800 */
[----:B------:R-:W3:Y:S01]  /*0d00*/  LDC.64 R8, c[0x0][0x220] ;  /* 0x00008800ff087b82 */ /* 0x000ee20000000a00 */
[----:B------:R-:W-:Y:S02]  /*0d10*/  IMAD.MOV.U32 R3, RZ, RZ, 0x70 ;  /* 0x00000070ff037424 */ /* 0x000fe400078e00ff */
[----:B---3--:R3:W-:Y:S03]  /*0d20*/  STS.64 [UR8], R8 ;  /* 0x00000008ff007988 */ /* 0x0087e60008000a08 */
[----:B-1----:R-:W-:-:S05]  /*0d30*/  LOP3.LUT R2, R2, 0x10, R3, 0xd8, !PT ;  /* 0x0000001002027812 */ /* 0x002fca00078ed803 */
[----:B------:R3:W-:Y:S02]  /*0d40*/  STS [UR8+0x8], R2 ;  /* 0x00000802ff007988 */ /* 0x0007e40008000808 */
.L_x_31:
[----:B----4-:R-:W-:Y:S05]  /*0d50*/  BSYNC B2 ;  /* 0x0000000000027941 */ /* 0x010fea0003800000 */
.L_x_30:
[----:B------:R-:W-:Y:S04]  /*0d60*/  BSSY B3, `(.L_x_32) ;  /* 0x0000011000037945 */ /* 0x000fe80003800000 */
[----:B------:R-:W-:Y:S04]  /*0d70*/  BSSY B2, `(.L_x_33) ;  /* 0x000000e000027945 */ /* 0x000fe80003800000 */
[----:B------:R-:W-:Y:S05]  /*0d80*/  @P2 BRA `(.L_x_34) ;  /* 0x0000000000242947 */ /* 0x000fea0003800000 */
[----:B-1-3--:R-:W1:Y:S01]  /*0d90*/  LDS R2, [UR8+0x34] ;  /* 0x00003408ff027984 */ /* 0x00ae620008000800 */
[----:B------:R-:W-:-:S05]  /*0da0*/  IMAD.MOV.U32 R3, RZ, RZ, 0x3f000000 ;  /* 0x3f000000ff037424 */ /* 0x000fca00078e00ff */
[----:B-1----:R-:W-:-:S05]  /*0db0*/  LOP3.LUT R2, R2, 0xff000000, R3, 0xb8, !PT ;  /* 0xff00000002027812 */ /* 0x002fca00078eb803 */
[----:B------:R1:W-:Y:S01]  /*0dc0*/  STS [UR8+0x34], R2 ;  /* 0x00003402ff007988 */ /* 0x0003e20008000808 */
[----:B------:R-:W-:Y:S05]  /*0dd0*/  @P2 BRA `(.L_x_35) ;  /* 0x00000000001c2947 */ /* 0x000fea0003800000 */
[----:B-1----:R-:W1:Y:S01]  /*0de0*/  LDS R2, [UR8+0x38] ;  /* 0x00003808ff027984 */ /* 0x002e620008000800 */
[----:B------:R-:W-:-:S05]  /*0df0*/  IMAD.MOV.U32 R3, RZ, RZ, 0xff ;  /* 0x000000ffff037424 */ /* 0x000fca00078e00ff */
[----:B-1----:R-:W-:-:S05]  /*0e00*/  LOP3.LUT R2, R2, 0xff, R3, 0xb8, !PT ;  /* 0x000000ff02027812 */ /* 0x002fca00078eb803 */
[----:B------:R4:W-:Y:S02]  /*0e10*/  STS [UR8+0x38], R2 ;  /* 0x00003802ff007988 */ /* 0x0009e40008000808 */
.L_x_34:
[----:B------:R-:W-:Y:S05]  /*0e20*/  @P2 BREAK B2 ;  /* 0x0000000000022942 */ /* 0x000fea0003800000 */
[----:B------:R-:W-:Y:S05]  /*0e30*/  @P2 BRA `(.L_x_36) ;  /* 0x00000000000c2947 */ /* 0x000fea0003800000 */
[----:B------:R1:W-:Y:S02]  /*0e40*/  STS [UR8+0x20], R5 ;  /* 0x00002005ff007988 */ /* 0x0003e40008000808 */
.L_x_35:
[----:B------:R-:W-:Y:S05]  /*0e50*/  BSYNC B2 ;  /* 0x0000000000027941 */ /* 0x000fea0003800000 */
.L_x_33:
[----:B------:R1:W-:Y:S02]  /*0e60*/  @!P2 STS [UR8+0x24], R4 ;  /* 0x00002404ff00a988 */ /* 0x0003e40008000808 */
.L_x_36:
[----:B------:R-:W-:Y:S05]  /*0e70*/  BSYNC B3 ;  /* 0x0000000000037941 */ /* 0x000fea0003800000 */
.L_x_32:
[----:B------:R-:W-:Y:S05]  /*0e80*/  WARPSYNC.ALL ;  /* 0x0000000000007948 */ /* 0x000fea0003800000 */
[----:B------:R-:W-:Y:S04]  /*0e90*/  BSSY B3, `(.L_x_37) ;  /* 0x000000e000037945 */ /* 0x000fe80003800000 */
[----:B------:R-:W-:Y:S05]  /*0ea0*/  @P2 BRA `(.L_x_38) ;  /* 0x0000000000302947 */ /* 0x000fea0003800000 */
[----:B------:R-:W5:Y:S01]  /*0eb0*/  LDS R3, [UR8+0x34] ;  /* 0x00003408ff037984 */ /* 0x000f620008000800 */
[----:B-1----:R-:W1:Y:S03]  /*0ec0*/  LDC.64 R4, c[0x0][0x248] ;  /* 0x00009200ff047b82 */ /* 0x002e660000000a00 */
[----:B---34-:R-:W3:Y:S01]  /*0ed0*/  LDS R2, [UR8+0x1c] ;  /* 0x00001c08ff027984 */ /* 0x018ee20008000800 */
[C---:B-1----:R-:W-:Y:S01]  /*0ee0*/  SHF.L.U64.HI R5, R4.reuse, 0x1, R5 ;  /* 0x0000000104057819 */ /* 0x042fe20000010205 */
[----:B------:R-:W-:-:S03]  /*0ef0*/  IMAD.SHL.U32 R4, R4, 0x2, RZ ;  /* 0x0000000204047824 */ /* 0x000fc600078e00ff */
[--C-:B------:R-:W-:Y:S02]  /*0f00*/  SHF.R.U32.HI R7, RZ, 0x4, R5.reuse ;  /* 0x00000004ff077819 */ /* 0x100fe40000011605 */
[----:B------:R-:W-:-:S05]  /*0f10*/  SHF.R.U64 R4, R4, 0x4, R5 ;  /* 0x0000000404047819 */ /* 0x000fca0000001205 */
[----:B------:R1:W-:Y:S01]  /*0f20*/  STS [UR8+0xc], R4 ;  /* 0x00000c04ff007988 */ /* 0x0003e20008000808 */
[----:B-----5:R-:W-:Y:S02]  /*0f30*/  LOP3.LUT R3, R3, 0x7, RZ, 0xb8, !PT ;  /* 0x0000000703037812 */ /* 0x020fe400078eb8ff */
[----:B---3--:R-:W-:-:S03]  /*0f40*/  LOP3.LUT R2, R2, 0xf, R7, 0xb8, !PT ;  /* 0x0000000f02027812 */ /* 0x008fc600078eb807 */
[----:B------:R1:W-:Y:S04]  /*0f50*/  STS [UR8+0x34], R3 ;  /* 0x00003403ff007988 */ /* 0x0003e80008000808 */
[----:B------:R1:W-:Y:S02]  /*0f60*/  STS [UR8+0x1c], R2 ;  /* 0x00001c02ff007988 */ /* 0x0003e40008000808 */
.L_x_38:
[----:B------:R-:W-:Y:S05]  /*0f70*/  BSYNC B3 ;  /* 0x0000000000037941 */ /* 0x000fea0003800000 */
.L_x_37:
[----:B------:R-:W-:Y:S04]  /*0f80*/  BSSY B3, `(.L_x_39) ;  /* 0x000001a000037945 */ /* 0x000fe80003800000 */
[----:B------:R-:W-:Y:S04]  /*0f90*/  BSSY B4, `(.L_x_40) ;  /* 0x0000015000047945 */ /* 0x000fe80003800000 */
[----:B------:R-:W-:Y:S05]  /*0fa0*/  @P2 BRA `(.L_x_41) ;  /* 0x0000000000202947 */ /* 0x000fea0003800000 */
[----:B-1-34-:R-:W1:Y:S02]  /*0fb0*/  LDS R2, [UR8+0x34] ;  /* 0x00003408ff027984 */ /* 0x01ae640008000800 */
[----:B-1----:R-:W-:-:S05]  /*0fc0*/  LOP3.LUT R2, R2, 0x38, RZ, 0xb8, !PT ;  /* 0x0000003802027812 */ /* 0x002fca00078eb8ff */
[----:B------:R1:W-:Y:S01]  /*0fd0*/  STS [UR8+0x34], R2 ;  /* 0x00003402ff007988 */ /* 0x0003e20008000808 */
[----:B------:R-:W-:Y:S05]  /*0fe0*/  @P2 BRA `(.L_x_42) ;  /* 0x0000000000202947 */ /* 0x000fea0003800000 */
[----:B-1----:R-:W1:Y:S01]  /*0ff0*/  LDS R2, [UR8+0x8] ;  /* 0x00000808ff027984 */ /* 0x002e620008000800 */
[----:B------:R-:W-:-:S05]  /*1000*/  IMAD.MOV.U32 R3, RZ, RZ, 0x780 ;  /* 0x00000780ff037424 */ /* 0x000fca00078e00ff */
[----:B-1----:R-:W-:-:S05]  /*1010*/  LOP3.LUT R2, R2, 0x300, R3, 0xd8, !PT ;  /* 0x0000030002027812 */ /* 0x002fca00078ed803 */
[----:B------:R1:W-:Y:S02]  /*1020*/  STS [UR8+0x8], R2 ;  /* 0x00000802ff007988 */ /* 0x0003e40008000808 */
.L_x_41:
[----:B------:R-:W-:Y:S05]  /*1030*/  @P2 BRA `(.L_x_43) ;  /* 0x0000000000282947 */ /* 0x000fea0003800000 */
[----:B-1-34-:R-:W1:Y:S02]  /*1040*/  LDS R2, [UR8+0x8] ;  /* 0x00000808ff027984 */ /* 0x01ae640008000800 */
[----:B-1----:R-:W-:-:S05]  /*1050*/  LOP3.LUT R2, R2, 0x1800, RZ, 0xb8, !PT ;  /* 0x0000180002027812 */ /* 0x002fca00078eb8ff */
[----:B------:R3:W-:Y:S02]  /*1060*/  STS [UR8+0x8], R2 ;  /* 0x00000802ff007988 */ /* 0x0007e40008000808 */
.L_x_42:
[----:B------:R-:W-:Y:S05]  /*1070*/  @P2 BREAK B4 ;  /* 0x0000000000042942 */ /* 0x000fea0003800000 */
[----:B------:R-:W-:Y:S05]  /*1080*/  @P2 BRA `(.L_x_44) ;  /* 0x0000000000242947 */ /* 0x000fea0003800000 */
[----:B-1-3--:R-:W1:Y:S01]  /*1090*/  LDS R2, [UR8+0x8] ;  /* 0x00000808ff027984 */ /* 0x00ae620008000800 */
[----:B------:R-:W-:-:S05]  /*10a0*/  IMAD.MOV.U32 R3, RZ, RZ, 0x6000 ;  /* 0x00006000ff037424 */ /* 0x000fca00078e00ff */
[----:B-1----:R-:W-:-:S04]  /*10b0*/  LOP3.LUT R2, R2, 0x6000, R3, 0xd8, !PT ;  /* 0x0000600002027812 */ /* 0x002fc800078ed803 */
[----:B------:R-:W-:-:S05]  /*10c0*/  LOP3.LUT R2, R2, 0x400000, RZ, 0xb8, !PT ;  /* 0x0040000002027812 */ /* 0x000fca00078eb8ff */
[----:B------:R1:W-:Y:S02]  /*10d0*/  STS [UR8+0x8], R2 ;  /* 0x00000802ff007988 */ /* 0x0003e40008000808 */
.L_x_43:
[----:B------:R-:W-:Y:S05]  /*10e0*/  BSYNC B4 ;  /* 0x0000000000047941 */ /* 0x000fea0003800000 */
.L_x_40:
[----:B-1-34-:R-:W1:Y:S02]  /*10f0*/  @!P2 LDS R2, [UR8+0x8] ;  /* 0x00000808ff02a984 */ /* 0x01ae640008000800 */
[----:B-1----:R-:W-:-:S05]  /*1100*/  @!P2 LOP3.LUT R2, R2, 0x8000, RZ, 0xb8, !PT ;  /* 0x000080000202a812 */ /* 0x002fca00078eb8ff */
[----:B------:R4:W-:Y:S02]  /*1110*/  @!P2 STS [UR8+0x8], R2 ;  /* 0x00000802ff00a988 */ /* 0x0009e40008000808 */
.L_x_44:
[----:B------:R-:W-:Y:S05]  /*1120*/  BSYNC B3 ;  /* 0x0000000000037941 */ /* 0x000fea0003800000 */
.L_x_39:
[----:B------:R-:W-:Y:S05]  /*1130*/  WARPSYNC.ALL ;  /* 0x0000000000007948 */ /* 0x000fea0003800000 */
[----:B------:R-:W-:Y:S01]  /*1140*/  UIADD3 UR4, UR4, 0x100, URZ ;  /* 0x0000010004047890 */ /* 0x000fe2000fffe03f */
[----:B------:R-:W-:Y:S01]  /*1150*/  ISETP.GE.AND P1, PT, R15, 0x1, PT ;  /* 0x000000010f00780c */ /* 0x000fe20003f26270 */
[----:B------:R-:W-:Y:S01]  /*1160*/  IMAD.MOV.U32 R88, RZ, RZ, RZ ;  /* 0x000000ffff587224 */ /* 0x000fe200078e00ff */
[----:B------:R-:W-:Y:S01]  /*1170*/  SHF.R.U32.HI R7, RZ, 0x5, R0 ;  /* 0x00000005ff077819 */ /* 0x000fe20000011600 */
[----:B------:R-:W-:-:S04]  /*1180*/  UIADD3 UR24, UP0, UR4, UR24, URZ ;  /* 0x0000001804187290 */ /* 0x000fc8000ff1e03f */
[----:B------:R-:W-:Y:S01]  /*1190*/  ULEA.HI.X.SX32 UR25, UR4, UR25, 0x1, UP0 ;  /* 0x0000001904197291 */ /* 0x000fe200080f0e3f */
[----:B------:R-:W-:Y:S11]  /*11a0*/  @P0 BRA `(.L_x_45) ;  /* 0x0000000000280947 */ /* 0x000ff60003800000 */
[----:B-1-34-:R-:W1:Y:S01]  /*11b0*/  S2R R2, SR_LANEID ;  /* 0x0000000000027919 */ /* 0x01ae620000000000 */
[----:B------:R-:W-:Y:S05]  /*11c0*/  WARPSYNC.ALL ;  /* 0x0000000000007948 */ /* 0x000fea0003800000 */
[----:B-1----:R-:W-:-:S05]  /*11d0*/  IMAD.SHL.U32 R4, R2, 0x4, RZ ;  /* 0x0000000402047824 */ /* 0x002fca00078e00ff */
[----:B------:R-:W1:Y:S01]  /*11e0*/  LDS R5, [R4+UR8] ;  /* 0x0000000804057984 */ /* 0x000e620008000800 */
[----:B------:R-:W-:-:S05]  /*11f0*/  IADD3 R2, P3, R4, UR24, RZ ;  /* 0x0000001804027c10 */ /* 0x000fca000ff7e0ff */
[----:B------:R-:W-:-:S05]  /*1200*/  IMAD.X R3, RZ, RZ, UR25, P3 ;  /* 0x00000019ff037e24 */ /* 0x000fca00098e06ff */
[----:B-1----:R1:W3:Y:S01]  /*1210*/  ATOMG.E.EXCH.STRONG.GPU PT, RZ, [R2], R5 ;  /* 0x0000000502ff73a8 */ /* 0x0022e200041ee100 */
[----:B------:R-:W-:-:S04]  /*1220*/  DEPBAR {5,4,3,2,1,0} ;  /* 0x0000003f0000791a */ /* 0x000fc80000000000 */
[----:B------:R1:W-:Y:S01]  /*1230*/  UTMACCTL.IV [UR24] ;  /* 0x00000000180079b9 */ /* 0x0003e20008000000 */
[----:B------:R-:W-:Y:S01]  /*1240*/  NOP ;  /* 0x0000000000007918 */ /* 0x000fe20000000000 */
.L_x_45:
[----:B------:R-:W-:Y:S05]  /*1250*/  @P0 BRA `(.L_x_46) ;  /* 0x00000000000c0947 */ /* 0x000fea0003800000 */
[----:B------:R0:W-:Y:S01]  /*1260*/  UTMACMDFLUSH ;  /* 0x00000000000079b7 */ /* 0x0001e20000000000 */
[----:B------:R-:W-:Y:S05]  /*1270*/  @P0 BRA `(.L_x_46) ;  /* 0x0000000000040947 */ /* 0x000fea0003800000 */
[----:B------:R-:W-:-:S04]  /*1280*/  DEPBAR.LE SB0, 0x0 ;  /* 0x000080000000791a */ /* 0x000fc80000000000 */
.L_x_46:
[----:B------:R-:W-:Y:S05]  /*1290*/  WARPSYNC.ALL ;  /* 0x0000000000007948 */ /* 0x000fea0003800000 */
[----:B---3--:R-:W-:Y:S01]  /*12a0*/  BAR.SYNC.DEFER_BLOCKING 0x0 ;  /* 0x0000000000007b1d */ /* 0x008fe20000010000 */
[----:B------:R-:W-:Y:S01]  /*12b0*/  R2UR UR26, R7 ;  /* 0x00000000071a72ca */ /* 0x000fe200000e0000 */
[----:B------:R-:W-:Y:S01]  /*12c0*/  USHF.L.U32 UR27, UR36, 0x7, URZ ;  /* 0x00000007241b7899 */ /* 0x000fe2000800063f */
[----:B------:R-:W-:Y:S01]  /*12d0*/  IMAD.MOV.U32 R89, RZ, RZ, RZ ;  /* 0x000000ffff597224 */ /* 0x000fe200078e00ff */
[----:B------:R-:W-:Y:S01]  /*12e0*/  USHF.L.U32 UR11, UR37, 0x8, URZ ;  /* 0x00000008250b7899 */ /* 0x000fe2000800063f */
[----:B------:R-:W-:Y:S01]  /*12f0*/  CS2R R90, SRZ ;  /* 0x00000000005a7805 */ /* 0x000fe2000001ff00 */
[----:B------:R-:W-:Y:S01]  /*1300*/  VOTEU.ALL UP0, P2 ;  /* 0x00000000003f7886 */ /* 0x000fe20001000000 */
[----:B------:R-:W-:Y:S01]  /*1310*/  UMOV UR4, 0x1 ;  /* 0x0000000100047882 */ /* 0x000fe20000000000 */
[----:B------:R-:W-:-:S02]  /*1320*/  CS2R R92, SRZ ;  /* 0x00000000005c7805 */ /* 0x000fc4000001ff00 */
[----:B------:R-:W-:Y:S02]  /*1330*/  CS2R R94, SRZ ;  /* 0x00000000005e7805 */ /* 0x000fe4000001ff00 */
[----:B------:R-:W-:Y:S01]  /*1340*/  CS2R R96, SRZ ;  /* 0x0000000000607805 */ /* 0x000fe2000001ff00 */
[----:B------:R-:W-:-:S04]  /*1350*/  @!UP0 UIADD3 UR4, -UR4, 0x100000, URZ ;  /* 0x0010000004048890 */ /* 0x000fc8000fffe13f */
[----:B------:R-:W-:Y:S02]  /*1360*/  @!UP0 USHF.L.U32 UR5, UR4, 0xb, URZ ;  /* 0x0000000b04058899 */ /* 0x000fe4000800063f */
[----:B------:R-:W-:Y:S01]  /*1370*/  @!UP0 USHF.L.U32 UR4, UR4, 0x1, URZ ;  /* 0x0000000104048899 */ /* 0x000fe2000800063f */
[----:B------:R-:W-:Y:S01]  /*1380*/  CS2R R98, SRZ ;  /* 0x0000000000627805 */ /* 0x000fe2000001ff00 */
[----:B------:R-:W-:Y:S01]  /*1390*/  VOTEU.ALL UP0, P2 ;  /* 0x00000000003f7886 */ /* 0x000fe20001000000 */
[----:B------:R-:W-:Y:S02]  /*13a0*/  CS2R R100, SRZ ;  /* 0x0000000000647805 */ /* 0x000fe4000001ff00 */
[----:B------:R-:W-:Y:S02]  /*13b0*/  CS2R R102, SRZ ;  /* 0x0000000000667805 */ /* 0x000fe4000001ff00 */
[----:B------:R-:W-:Y:S02]  /*13c0*/  CS2R R104, SRZ ;  /* 0x0000000000687805 */ /* 0x000fe4000001ff00 */
[----:B------:R-:W-:-:S02]  /*13d0*/  CS2R R106, SRZ ;  /* 0x00000000006a7805 */ /* 0x000fc4000001ff00 */
[----:B------:R-:W-:Y:S02]  /*13e0*/  CS2R R108, SRZ ;  /* 0x00000000006c7805 */ /* 0x000fe4000001ff00 */
[----:B------:R-:W-:Y:S02]  /*13f0*/  CS2R R110, SRZ ;  /* 0x00000000006e7805 */ /* 0x000fe4000001ff00 */
[----:B------:R-:W-:Y:S02]  /*1400*/  CS2R R112, SRZ ;  /* 0x0000000000707805 */ /* 0x000fe4000001ff00 */
[----:B------:R-:W-:Y:S02]  /*1410*/  CS2R R114, SRZ ;  /* 0x0000000000727805 */ /* 0x000fe4000001ff00 */
[----:B------:R-:W-:Y:S02]  /*1420*/  CS2R R116, SRZ ;  /* 0x0000000000747805 */ /* 0x000fe4000001ff00 */
[----:B------:R-:W-:Y:S01]  /*1430*/  CS2R R118, SRZ ;  /* 0x0000000000767805 */ /* 0x000fe2000001ff00 */
[----:B------:R-:W3:Y:S02]  /*1440*/  FENCE.VIEW.ASYNC.S ;  /* 0x00000000000073c6 */ /* 0x000ee40000000000 */
[----:B---3--:R3:W1:Y:S01]  /*1450*/  @!UP0 SYNCS.EXCH.64 URZ, [UR8+0xc000], UR4 ;  /* 0x00c00004083f85b2 */ /* 0x0086620008000100 */
[----:B------:R-:W-:-:S02]  /*1460*/  CS2R R120, SRZ ;  /* 0x0000000000787805 */ /* 0x000fc4000001ff00 */
[----:B------:R-:W-:Y:S02]  /*1470*/  CS2R R122, SRZ ;  /* 0x00000000007a7805 */ /* 0x000fe4000001ff00 */
[----:B------:R-:W-:Y:S02]  /*1480*/  CS2R R124, SRZ ;  /* 0x00000000007c7805 */ /* 0x000fe4000001ff00 */
        /* <DEDUP_REMOVED lines=44> */
[----:B------:R-:W-:Y:S01]  /*1750*/  CS2R R86, SRZ ;  /* 0x0000000000567805 */ /* 0x000fe2000001ff00 */
[----:B-1----:R-:W-:Y:S06]  /*1760*/  @!P1 BRA `(.L_x_47) ;  /* 0x0000000800309947 */ /* 0x002fec0003800000 */
[----:B---3--:R-:W-:Y:S01]  /*1770*/  UIADD3 UR5, UR8, 0x8000, URZ ;  /* 0x0000800008057890 */ /* 0x008fe2000fffe03f */
[----:B------:R-:W-:Y:S01]  /*1780*/  CS2R R88, SRZ ;  /* 0x0000000000587805 */ /* 0x000fe2000001ff00 */
[----:B------:R-:W-:Y:S01]  /*1790*/  UMOV UR4, URZ ;  /* 0x0000003f00047c82 */ /* 0x000fe20008000000 */
[----:B------:R-:W-:Y:S01]  /*17a0*/  CS2R R90, SRZ ;  /* 0x00000000005a7805 */ /* 0x000fe2000001ff00 */
[----:B------:R-:W-:Y:S01]  /*17b0*/  USHF.R.U32.HI UR5, URZ, 0x4, UR5 ;  /* 0x000000043f057899 */ /* 0x000fe20008011605 */
[----:B------:R-:W-:Y:S02]  /*17c0*/  CS2R R92, SRZ ;  /* 0x00000000005c7805 */ /* 0x000fe4000001ff00 */
[----:B------:R-:W-:Y:S02]  /*17d0*/  CS2R R94, SRZ ;  /* 0x00000000005e7805 */ /* 0x000fe4000001ff00 */
[----:B------:R-:W-:Y:S01]  /*17e0*/  CS2R R96, SRZ ;  /* 0x0000000000607805 */ /* 0x000fe2000001ff00 */
[----:B------:R-:W-:Y:S01]  /*17f0*/  USGXT.U32 UR5, UR5, 0xe ;  /* 0x0000000e0505789a */ /* 0x000fe20008000000 */
[----:B------:R-:W-:-:S02]  /*1800*/  CS2R R98, SRZ ;  /* 0x0000000000627805 */ /* 0x000fc4000001ff00 */
[----:B------:R-:W-:Y:S02]  /*1810*/  CS2R R100, SRZ ;  /* 0x0000000000647805 */ /* 0x000fe4000001ff00 */
[----:B------:R-:W-:Y:S01]  /*1820*/  CS2R R102, SRZ ;  /* 0x0000000000667805 */ /* 0x000fe2000001ff00 */
[----:B------:R-:W-:Y:S01]  /*1830*/  UIADD3 UR14, UP0, UR5, 0x2000080, URZ ;  /* 0x02000080050e7890 */ /* 0x000fe2000ff1e03f */
[----:B------:R-:W-:Y:S02]  /*1840*/  CS2R R104, SRZ ;  /* 0x0000000000687805 */ /* 0x000fe4000001ff00 */
[----:B------:R-:W-:Y:S02]  /*1850*/  CS2R R106, SRZ ;  /* 0x00000000006a7805 */ /* 0x000fe4000001ff00 */
[----:B------:R-:W-:Y:S01]  /*1860*/  CS2R R108, SRZ ;  /* 0x00000000006c7805 */ /* 0x000fe2000001ff00 */
[----:B------:R-:W-:Y:S01]  /*1870*/  UIADD3.X UR15, UR4, 0x40000040, URZ, UP0, !UPT ;  /* 0x40000040040f7890 */ /* 0x000fe200087fe43f */
        /* <DEDUP_REMOVED lines=52> */
[----:B------:R-:W-:Y:S01]  /*1bc0*/  CS2R R86, SRZ ;  /* 0x0000000000567805 */ /* 0x000fe2000001ff00 */
[----:B------:R-:W-:Y:S02]  /*1bd0*/  ULOP3.LUT UR6, UR5, 0x2000000, URZ, 0xfc, !UPT ;  /* 0x0200000005067892 */ /* 0x000fe4000f8efc3f */
[----:B------:R-:W-:Y:S02]  /*1be0*/  UIADD3.64 UR30, UR14, 0x80, URZ ;  /* 0x000000800e1e7897 */ /* 0x000fe4000fffe03f */
[----:B------:R-:W-:Y:S01]  /*1bf0*/  UIADD3.64 UR34, UR14, 0x100, URZ ;  /* 0x000001000e227897 */ /* 0x000fe2000fffe03f */
[----:B------:R-:W-:Y:S01]  /*1c00*/  UMOV UR10, URZ ;  /* 0x0000003f000a7c82 */ /* 0x000fe20008000000 */
[----:B------:R-:W-:-:S10]  /*1c10*/  UMOV UR7, 0x40000040 ;  /* 0x4000004000077882 */ /* 0x000fd40000000000 */
.L_x_49:
[----:B------:R-:W-:Y:S01]  /*1c20*/  BAR.SYNC.DEFER_BLOCKING 0x0 ;  /* 0x0000000000007b1d */ /* 0x000fe20000010000 */
[----:B----4-:R-:W-:Y:S01]  /*1c30*/  @!P2 IMAD.MOV.U32 R2, RZ, RZ, 0xc000 ;  /* 0x0000c000ff02a424 */ /* 0x010fe200078e00ff */
[----:B------:R-:W-:Y:S02]  /*1c40*/  ELECT P0, URZ, PT ;  /* 0x00000000003f782f */ /* 0x000fe40003800000 */
[----:B------:R-:W-:Y:S02]  /*1c50*/  ELECT P1, URZ, PT ;  /* 0x00000000003f782f */ /* 0x000fe40003820000 */
[C---:B------:R-:W-:Y:S01]  /*1c60*/  ISETP.LT.U32.AND P0, PT, R6.reuse, 0x20, P0 ;  /* 0x000000200600780c */ /* 0x040fe20000701070 */
[----:B------:R-:W-:Y:S01]  /*1c70*/  ULOP3.LUT UR18, UR26, 0x1, URZ, 0xc0, !UPT ;  /* 0x000000011a127892 */ /* 0x000fe2000f8ec03f */
[----:B------:R-:W-:Y:S01]  /*1c80*/  ISETP.LT.U32.AND P1, PT, R6, 0x40, P1 ;  /* 0x000000400600780c */ /* 0x000fe20000f21070 */
[----:B------:R-:W-:Y:S01]  /*1c90*/  UMOV UR19, UR10 ;  /* 0x0000000a00137c82 */ /* 0x000fe20008000000 */
[----:B------:R-:W-:-:S02]  /*1ca0*/  USHF.L.U32 UR4, UR26, 0x7, URZ ;  /* 0x000000071a047899 */ /* 0x000fc4000800063f */
[----:B------:R-:W-:Y:S02]  /*1cb0*/  ULEA UR16, UR18, UR8, 0xd ;  /* 0x0000000812107291 */ /* 0x000fe4000f8e683f */
[----:B------:R-:W-:Y:S02]  /*1cc0*/  ULEA UR18, UR18, UR27, 0x6 ;  /* 0x0000001b12127291 */ /* 0x000fe4000f8e303f */
[----:B------:R-:W-:Y:S01]  /*1cd0*/  ULOP3.LUT UR4, UR4, 0x200, URZ, 0xc0, !UPT ;  /* 0x0000020004047892 */ /* 0x000fe2000f8ec03f */
[----:B------:R-:W-:Y:S02]  /*1ce0*/  UMOV UR5, 0x40000040 ;  /* 0x4000004000057882 */ /* 0x000fe40000000000 */
[----:B------:R-:W-:Y:S01]  /*1cf0*/  VOTEU.ANY UP0, P0 ;  /* 0x00000000003f7886 */ /* 0x000fe20000000100 */
[----:B------:R-:W-:Y:S01]  /*1d00*/  VOTEU.ANY UP2, P0 ;  /* 0x00000000003f7886 */ /* 0x000fe20000040100 */
[----:B------:R-:W-:Y:S01]  /*1d10*/  VOTEU.ANY UP1, P1 ;  /* 0x00000000003f7886 */ /* 0x000fe20000820100 */
[----:B------:R-:W-:Y:S01]  /*1d20*/  VOTEU.ANY UP3, P1 ;  /* 0x00000000003f7886 */ /* 0x000fe20000860100 */
[----:B------:R-:W-:-:S02]  /*1d30*/  ULEA.HI UR4, UR8, UR4, URZ, 0x1c ;  /* 0x0000000408047291 */ /* 0x000fc4000f8fe03f */
[----:B------:R1:W-:Y:S01]  /*1d40*/  @!P2 SYNCS.ARRIVE.TRANS64 RZ, [UR8+0xc000], R2 ;  /* 0x00c00002ffffa9a7 */ /* 0x0003e20008000008 */
[----:B------:R3:W-:Y:S06]  /*1d50*/  MEMBAR.ALL.CTA ;  /* 0x0000000000007992 */ /* 0x0007ec0000008000 */
[----:B---3--:R-:W3:Y:S01]  /*1d60*/  FENCE.VIEW.ASYNC.S ;  /* 0x00000000000073c6 */ /* 0x008ee20000000000 */
[----:B------:R-:W-:Y:S01]  /*1d70*/  @UP0 UIADD3 UR9, UR8, 0xc000, URZ ;  /* 0x0000c00008090890 */ /* 0x000fe2000fffe03f */
[----:B------:R-:W-:Y:S01]  /*1d80*/  @UP0 UMOV UR12, UR20 ;  /* 0x00000014000c0c82 */ /* 0x000fe20008000000 */
[----:B------:R-:W-:Y:S01]  /*1d90*/  @UP0 UMOV UR13, UR21 ;  /* 0x00000015000d0c82 */ /* 0x000fe20008000000 */
[----:B------:R-:W-:-:S02]  /*1da0*/  @UP1 UIADD3 UR16, UR16, 0x8000, URZ ;  /* 0x0000800010101890 */ /* 0x000fc4000fffe03f */
[----:B------:R-:W-:Y:S01]  /*1db0*/  @UP1 UIADD3 UR17, UR8, 0xc000, URZ ;  /* 0x0000c00008111890 */ /* 0x000fe2000fffe03f */
[----:B-1----:R-:W-:Y:S01]  /*1dc0*/  SHF.L.U32 R2, R13, 0x1f, RZ ;  /* 0x0000001f0d027819 */ /* 0x002fe200000006ff */
[----:B------:R-:W-:Y:S01]  /*1dd0*/  @UP1 UMOV UR28, UR22 ;  /* 0x00000016001c1c82 */ /* 0x000fe20008000000 */
[----:B------:R-:W-:Y:S01]  /*1de0*/  @UP1 UMOV UR29, UR23 ;  /* 0x00000017001d1c82 */ /* 0x000fe20008000000 */
[----:B------:R-:W-:Y:S01]  /*1df0*/  ULOP3.LUT UR4, UR4, 0x3fff, URZ, 0xc0, !UPT ;  /* 0x00003fff04047892 */ /* 0x000fe2000f8ec03f */
[----:B---3--:R-:W-:Y:S06]  /*1e00*/  BAR.SYNC.DEFER_BLOCKING 0x0 ;  /* 0x0000000000007b1d */ /* 0x008fec0000010000 */
[----:B------:R1:W-:Y:S02]  /*1e10*/  @UP2 UTMALDG.2D [UR8], [UR12] ;  /* 0x000000080c0025b4 */ /* 0x0003e40008008000 */
[----:B------:R-:W-:Y:S06]  /*1e20*/  BAR.SYNC.DEFER_BLOCKING 0x0 ;  /* 0x0000000000007b1d */ /* 0x000fec0000010000 */
[----:B------:R1:W-:Y:S02]  /*1e30*/  @UP3 UTMALDG.2D [UR16], [UR28] ;  /* 0x000000101c0035b4 */ /* 0x0003e40008008000 */
[----:B------:R-:W-:Y:S06]  /*1e40*/  BAR.SYNC.DEFER_BLOCKING 0x0 ;  /* 0x0000000000007b1d */ /* 0x000fec0000010000 */
[----:B------:R-:W3:Y:S02]  /*1e50*/  SYNCS.PHASECHK.TRANS64.TRYWAIT P0, [UR8+0xc000], R2 ;  /* 0x00c00002ff0075a7 */ /* 0x000ee40008000148 */
[----:B-1-3--:R-:W-:Y:S05]  /*1e60*/  @!P0 BRA `(.L_x_48) ;  /* 0x0000000800408947 */ /* 0x00afea0003800000 */
.L_x_50:
[----:B------:R-:W-:Y:S02]  /*1e70*/  WARPGROUP.DEPBAR.LE gsb0, 0x0 ;  /* 0x00008000000079c5 */ /* 0x000fe40000010000 */
[----:B------:R-:W-:Y:S01]  /*1e80*/  WARPGROUP.ARRIVE ;  /* 0x00000000000079c5 */ /* 0x000fe20000000000 */
[----:B------:R-:W-:Y:S01]  /*1e90*/  UIADD3 UR12, UP0, UR4, 0x2, URZ ;  /* 0x00000002040c7890 */ /* 0x000fe2000ff1e03f */
[----:B------:R-:W1:Y:S01]  /*1ea0*/  LDC R2, c[0x0][0x230] ;  /* 0x00008c00ff027b82 */ /* 0x000e620000000800 */
[----:B------:R-:W-:Y:S01]  /*1eb0*/  UMOV UR18, UR14 ;  /* 0x0000000e00127c82 */ /* 0x000fe20008000000 */
[----:B------:R-:W-:Y:S01]  /*1ec0*/  UMOV UR19, UR15 ;  /* 0x0000000f00137c82 */ /* 0x000fe20008000000 */
[----:B------:R-:W-:Y:S01]  /*1ed0*/  UIADD3 UR10, UR10, 0x40, URZ ;  /* 0x000000400a0a7890 */ /* 0x000fe2000fffe03f */
[----:B------:R-:W-:Y:S01]  /*1ee0*/  HGMMA.64x128x16.F32 R88, gdesc[UR4].tnspB, R88 ;  /* 0x41e00000045879f0 */ /* 0x000fe20008700858 */
[----:B------:R-:W-:Y:S01]  /*1ef0*/  UMOV UR4, URZ ;  /* 0x0000003f00047c82 */ /* 0x000fe20008000000 */
[----:B------:R-:W-:Y:S01]  /*1f00*/  LOP3.LUT R13, R13, 0x1, RZ, 0x3c, !PT ;  /* 0x000000010d0d7812 */ /* 0x000fe200078e3cff */
[----:B------:R-:W-:-:S04]  /*1f10*/  UIADD3.X UR13, UR4, 0x40000040, URZ, UP0, !UPT ;  /* 0x40000040040d7890 */ /* 0x000fc800087fe43f */
[----:B------:R-:W-:Y:S02]  /*1f20*/  UIADD3.64 UR28, UR12, 0x2, URZ ;  /* 0x000000020c1c7897 */ /* 0x000fe4000fffe03f */
[----:B------:R-:W-:Y:S02]  /*1f30*/  UIADD3.64 UR32, UR12, 0x4, URZ ;  /* 0x000000040c207897 */ /* 0x000fe4000fffe03f */
[----:B------:R-:W-:Y:S02]  /*1f40*/  UIADD3.64 UR4, UR12, 0x3fe, URZ ;  /* 0x000003fe0c047897 */ /* 0x000fe4000fffe03f */
[----:B------:R-:W-:Y:S01]  /*1f50*/  UIADD3.64 UR16, UR12, 0x400, URZ ;  /* 0x000004000c107897 */ /* 0x000fe2000fffe03f */
[----:B-1----:R-:W-:Y:S01]  /*1f60*/  ISETP.LE.AND P0, PT, R2, UR10, PT ;  /* 0x0000000a02007c0c */ /* 0x002fe2000bf03270 */
[----:B------:R-:W-:-:S12]  /*1f70*/  HGMMA.64x128x16.F32 R88, gdesc[UR12].tnspB, R88 ;  /* 0x41e000000c5879f0 */ /* 0x000fd80008700858 */
[----:B------:R-:W-:Y:S01]  /*1f80*/  HGMMA.64x128x16.F32 R88, gdesc[UR28].tnspB, R88 ;  /* 0x41e000001c5879f0 */ /* 0x000fe20008700858 */
[----:B------:R-:W-:-:S11]  /*1f90*/  UIADD3.64 UR28, UR12, 0x402, URZ ;  /* 0x000004020c1c7897 */ /* 0x000fd6000fffe03f */
[----:B------:R-:W-:-:S12]  /*1fa0*/  HGMMA.64x128x16.F32 R88, gdesc[UR32].tnspB, R88 ;  /* 0x41e00000205879f0 */ /* 0x000fd80008700858 */
[----:B------:R-:W-:-:S12]  /*1fb0*/  HGMMA.64x128x16.F32 R24, gdesc[UR4].tnspB, R24 ;  /* 0x41e00000041879f0 */ /* 0x000fd80008700818 */
[----:B------:R-:W-:Y:S01]  /*1fc0*/  HGMMA.64x128x16.F32 R24, gdesc[UR16].tnspB, R24 ;  /* 0x41e00000101879f0 */ /* 0x000fe20008700818 */
[----:B------:R-:W-:Y:S01]  /*1fd0*/  UIADD3.64 UR16, UR12, 0x404, URZ ;  /* 0x000004040c107897 */ /* 0x000fe2000fffe03f */
[----:B------:R-:W-:Y:S01]  /*1fe0*/  UMOV UR18, UR34 ;  /* 0x0000002200127c82 */ /* 0x000fe20008000000 */
[----:B------:R-:W-:-:S09]  /*1ff0*/  UMOV UR19, UR35 ;  /* 0x0000002300137c82 */ /* 0x000fd20008000000 */
[----:B------:R-:W-:-:S12]  /*2000*/  HGMMA.64x128x16.F32 R24, gdesc[UR28].tnspB, R24 ;  /* 0x41e000001c1879f0 */ /* 0x000fd80008700818 */
[----:B------:R-:W-:Y:S01]  /*2010*/  HGMMA.64x128x16.F32 R24, gdesc[UR16].tnspB, R24, gsb0 ;  /* 0x41e00000101879f0 */ /* 0x000fe20008000818 */
[----:B------:R-:W-:Y:S05]  /*2020*/  @!P0 BRA `(.L_x_49) ;  /* 0xfffffff800fc8947 */ /* 0x000fea000383ffff */
.L_x_47:
[----:B------:R-:W-:Y:S02]  /*2030*/  WARPGROUP.DEPBAR.LE gsb0, 0x0 ;  /* 0x00008000000079c5 */ /* 0x000fe40000010000 */
[----:B------:R-:W-:Y:S01]  /*2040*/  BAR.SYNC.DEFER_BLOCKING 0x0 ;  /* 0x0000000000007b1d */ /* 0x000fe20000010000 */
[C---:B----4-:R-:W-:Y:S01]  /*2050*/  IMAD.SHL.U32 R2, R0.reuse, 0x80, RZ ;  /* 0x0000008000027824 */ /* 0x050fe200078e00ff */
[----:B------:R-:W-:Y:S01]  /*2060*/  F2FP.F16.F32.PACK_AB R88, R89, R88 ;  /* 0x000000585958723e */ /* 0x000fe200000000ff */
[----:B------:R-:W-:Y:S01]  /*2070*/  IMAD.SHL.U32 R3, R0, 0x10, RZ ;  /* 0x0000001000037824 */ /* 0x000fe200078e00ff */
[----:B------:R-:W-:Y:S02]  /*2080*/  F2FP.F16.F32.PACK_AB R89, R91, R90 ;  /* 0x0000005a5b59723e */ /* 0x000fe400000000ff */
[----:B------:R-:W-:Y:S02]  /*2090*/  ELECT P0, URZ, PT ;  /* 0x00000000003f782f */ /* 0x000fe40003800000 */
[----:B------:R-:W-:Y:S01]  /*20a0*/  LOP3.LUT R2, R2, 0x780, RZ, 0xc0, !PT ;  /* 0x0000078002027812 */ /* 0x000fe200078ec0ff */
[----:B------:R-:W-:Y:S01]  /*20b0*/  ULOP3.LUT UR26, UR26, 0x1, URZ, 0xc0, !UPT ;  /* 0x000000011a1a7892 */ /* 0x000fe2000f8ec03f */
[----:B------:R-:W-:Y:S01]  /*20c0*/  F2FP.F16.F32.PACK_AB R120, R121, R120 ;  /* 0x000000787978723e */ /* 0x000fe200000000ff */
[----:B------:R-:W-:Y:S01]  /*20d0*/  UMOV UR14, UR11 ;  /* 0x0000000b000e7c82 */ /* 0x000fe20008000000 */
[----:B------:R-:W-:Y:S01]  /*20e0*/  LOP3.LUT R3, R2, 0x70, R3, 0xf8, !PT ;  /* 0x0000007002037812 */ /* 0x000fe200078ef803 */
[----:B------:R-:W-:Y:S01]  /*20f0*/  ULEA UR12, UR26, UR8, 0xf ;  /* 0x000000081a0c7291 */ /* 0x000fe2000f8e783f */
[----:B------:R-:W-:Y:S01]  /*2100*/  F2FP.F16.F32.PACK_AB R90, R93, R92 ;  /* 0x0000005c5d5a723e */ /* 0x000fe200000000ff */
[----:B------:R-:W-:Y:S01]  /*2110*/  ULEA UR13, UR26, UR27, 0x6 ;  /* 0x0000001b1a0d7291 */ /* 0x000fe2000f8e303f */
[----:B------:R-:W-:Y:S01]  /*2120*/  LOP3.LUT R3, R3, 0x10, R0, 0x78, !PT ;  /* 0x0000001003037812 */ /* 0x000fe200078e7800 */
[----:B------:R-:W-:Y:S01]  /*2130*/  IMAD.SHL.U32 R0, R0, 0x40, RZ ;  /* 0x0000004000007824 */ /* 0x000fe200078e00ff */
[----:B------:R-:W-:-:S02]  /*2140*/  F2FP.F16.F32.PACK_AB R91, R95, R94 ;  /* 0x0000005e5f5b723e */ /* 0x000fc400000000ff */
[----:B------:R-:W-:Y:S02]  /*2150*/  F2FP.F16.F32.PACK_AB R121, R123, R122 ;  /* 0x0000007a7b79723e */ /* 0x000fe400000000ff */
[----:B------:R-:W-:Y:S02]  /*2160*/  LOP3.LUT R0, R3, 0x3800, R0, 0xf8, !PT ;  /* 0x0000380003007812 */ /* 0x000fe400078ef800 */
[----:B------:R-:W-:Y:S01]  /*2170*/  F2FP.F16.F32.PACK_AB R24, R25, R24 ;  /* 0x000000181918723e */ /* 0x000fe200000000ff */
[----:B------:R-:W1:Y:S01]  /*2180*/  @!P2 SYNCS.CCTL.IV [UR8+0xc000] ;  /* 0x00c00000ff00a9b1 */ /* 0x000e620008000008 */
[C---:B------:R-:W-:Y:S01]  /*2190*/  LOP3.LUT R3, R0.reuse, 0x20, RZ, 0x3c, !PT ;  /* 0x0000002000037812 */ /* 0x040fe200078e3cff */
[----:B------:R-:W-:Y:S01]  /*21a0*/  VIADD R2, R0, UR8 ;  /* 0x0000000800027c36 */ /* 0x000fe20008000000 */
[----:B-1----:R-:W-:Y:S01]  /*21b0*/  BAR.SYNC.DEFER_BLOCKING 0x0 ;  /* 0x0000000000007b1d */ /* 0x002fe20000010000 */
[----:B------:R-:W-:Y:S02]  /*21c0*/  F2FP.F16.F32.PACK_AB R122, R125, R124 ;  /* 0x0000007c7d7a723e */ /* 0x000fe400000000ff */
[----:B------:R-:W-:Y:S01]  /*21d0*/  F2FP.F16.F32.PACK_AB R123, R127, R126 ;  /* 0x0000007e7f7b723e */ /* 0x000fe200000000ff */
[----:B------:R-:W-:Y:S01]  /*21e0*/  VIADD R3, R3, UR8 ;  /* 0x0000000803037c36 */ /* 0x000fe20008000000 */
[----:B------:R-:W-:-:S02]  /*21f0*/  F2FP.F16.F32.PACK_AB R25, R27, R26 ;  /* 0x0000001a1b19723e */ /* 0x000fc400000000ff */
[----:B------:R-:W-:Y:S02]  /*2200*/  F2FP.F16.F32.PACK_AB R56, R57, R56 ;  /* 0x000000383938723e */ /* 0x000fe400000000ff */
[----:B------:R-:W-:Y:S02]  /*2210*/  F2FP.F16.F32.PACK_AB R96, R97, R96 ;  /* 0x000000606160723e */ /* 0x000fe400000000ff */
[----:B------:R-:W-:Y:S02]  /*2220*/  F2FP.F16.F32.PACK_AB R26, R29, R28 ;  /* 0x0000001c1d1a723e */ /* 0x000fe400000000ff */
[----:B------:R-:W-:Y:S02]  /*2230*/  F2FP.F16.F32.PACK_AB R27, R31, R30 ;  /* 0x0000001e1f1b723e */ /* 0x000fe400000000ff */
[----:B------:R-:W-:Y:S02]  /*2240*/  F2FP.F16.F32.PACK_AB R57, R59, R58 ;  /* 0x0000003a3b39723e */ /* 0x000fe400000000ff */
[----:B------:R-:W-:-:S02]  /*2250*/  F2FP.F16.F32.PACK_AB R97, R99, R98 ;  /* 0x000000626361723e */ /* 0x000fc400000000ff */
[----:B------:R-:W-:Y:S02]  /*2260*/  F2FP.F16.F32.PACK_AB R128, R129, R128 ;  /* 0x000000808180723e */ /* 0x000fe400000000ff */
[----:B------:R-:W-:Y:S02]  /*2270*/  F2FP.F16.F32.PACK_AB R58, R61, R60 ;  /* 0x0000003c3d3a723e */ /* 0x000fe400000000ff */
[----:B------:R-:W-:Y:S01]  /*2280*/  F2FP.F16.F32.PACK_AB R59, R63, R62 ;  /* 0x0000003e3f3b723e */ /* 0x000fe200000000ff */
[----:B------:R-:W-:Y:S01]  /*2290*/  STSM.16.M88.4 [R2], R88 ;  /* 0x0000005802007844 */ /* 0x000fe20000000200 */
[----:B------:R-:W-:Y:S02]  /*22a0*/  LOP3.LUT R4, R0, 0x40, RZ, 0x3c, !PT ;  /* 0x0000004000047812 */ /* 0x000fe400078e3cff */
[----:B------:R-:W-:Y:S01]  /*22b0*/  F2FP.F16.F32.PACK_AB R98, R101, R100 ;  /* 0x000000646562723e */ /* 0x000fe200000000ff */
[----:B------:R-:W-:Y:S01]  /*22c0*/  STSM.16.M88.4 [R2+0x8000], R120 ;  /* 0x0080007802007844 */ /* 0x000fe20000000200 */
[----:B------:R-:W-:Y:S01]  /*22d0*/  F2FP.F16.F32.PACK_AB R99, R103, R102 ;  /* 0x000000666763723e */ /* 0x000fe200000000ff */
[----:B------:R-:W-:Y:S01]  /*22e0*/  VIADD R4, R4, UR8 ;  /* 0x0000000804047c36 */ /* 0x000fe20008000000 */
[----:B------:R-:W-:Y:S01]  /*22f0*/  F2FP.F16.F32.PACK_AB R129, R131, R130 ;  /* 0x000000828381723e */ /* 0x000fe200000000ff */
[----:B------:R-:W-:Y:S01]  /*2300*/  STSM.16.M88.4 [R2+0x4000], R24 ;  /* 0x0040001802007844 */ /* 0x000fe20000000200 */
[----:B------:R-:W-:-:S02]  /*2310*/  F2FP.F16.F32.PACK_AB R32, R33, R32 ;  /* 0x000000202120723e */ /* 0x000fc400000000ff */
[----:B------:R-:W-:Y:S01]  /*2320*/  F2FP.F16.F32.PACK_AB R130, R133, R132 ;  /* 0x000000848582723e */ /* 0x000fe200000000ff */
[----:B------:R-:W-:Y:S01]  /*2330*/  STSM.16.M88.4 [R2+0xc000], R56 ;  /* 0x00c0003802007844 */ /* 0x000fe20000000200 */
[----:B------:R-:W-:Y:S02]  /*2340*/  F2FP.F16.F32.PACK_AB R131, R135, R134 ;  /* 0x000000868783723e */ /* 0x000fe400000000ff */
[----:B------:R-:W-:Y:S01]  /*2350*/  F2FP.F16.F32.PACK_AB R33, R35, R34 ;  /* 0x000000222321723e */ /* 0x000fe200000000ff */
[----:B------:R-:W-:Y:S01]  /*2360*/  STSM.16.M88.4 [R3], R96 ;  /* 0x0000006003007844 */ /* 0x000fe20000000200 */
[----:B------:R-:W-:Y:S02]  /*2370*/  F2FP.F16.F32.PACK_AB R64, R65, R64 ;  /* 0x000000404140723e */ /* 0x000fe400000000ff */
[----:B------:R-:W-:Y:S01]  /*2380*/  F2FP.F16.F32.PACK_AB R104, R105, R104 ;  /* 0x000000686968723e */ /* 0x000fe200000000ff */
[----:B------:R-:W-:Y:S01]  /*2390*/  STSM.16.M88.4 [R3+0x8000], R128 ;  /* 0x0080008003007844 */ /* 0x000fe20000000200 */
[----:B------:R-:W-:-:S02]  /*23a0*/  F2FP.F16.F32.PACK_AB R34, R37, R36 ;  /* 0x000000242522723e */ /* 0x000fc400000000ff */
[----:B------:R-:W-:Y:S02]  /*23b0*/  F2FP.F16.F32.PACK_AB R35, R39, R38 ;  /* 0x000000262723723e */ /* 0x000fe400000000ff */
[----:B------:R-:W-:Y:S02]  /*23c0*/  F2FP.F16.F32.PACK_AB R65, R67, R66 ;  /* 0x000000424341723e */ /* 0x000fe400000000ff */
[----:B------:R-:W-:Y:S01]  /*23d0*/  F2FP.F16.F32.PACK_AB R105, R107, R106 ;  /* 0x0000006a6b69723e */ /* 0x000fe200000000ff */
[----:B------:R-:W-:Y:S01]  /*23e0*/  STSM.16.M88.4 [R3+0x4000], R32 ;  /* 0x0040002003007844 */ /* 0x000fe20000000200 */
[----:B------:R-:W-:Y:S02]  /*23f0*/  F2FP.F16.F32.PACK_AB R136, R137, R136 ;  /* 0x000000888988723e */ /* 0x000fe400000000ff */
[----:B------:R-:W-:Y:S02]  /*2400*/  F2FP.F16.F32.PACK_AB R66, R69, R68 ;  /* 0x000000444542723e */ /* 0x000fe400000000ff */
[----:B------:R-:W-:-:S02]  /*2410*/  F2FP.F16.F32.PACK_AB R67, R71, R70 ;  /* 0x000000464743723e */ /* 0x000fc400000000ff */
[----:B------:R-:W-:Y:S02]  /*2420*/  LOP3.LUT R0, R0, 0x60, RZ, 0x3c, !PT ;  /* 0x0000006000007812 */ /* 0x000fe400078e3cff */
[----:B------:R-:W-:Y:S01]  /*2430*/  F2FP.F16.F32.PACK_AB R106, R109, R108 ;  /* 0x0000006c6d6a723e */ /* 0x000fe200000000ff */
[----:B------:R-:W-:Y:S01]  /*2440*/  STSM.16.M88.4 [R3+0xc000], R64 ;  /* 0x00c0004003007844 */ /* 0x000fe20000000200 */
[----:B------:R-:W-:Y:S01]  /*2450*/  F2FP.F16.F32.PACK_AB R107, R111, R110 ;  /* 0x0000006e6f6b723e */ /* 0x000fe200000000ff */
[----:B------:R-:W-:Y:S01]  /*2460*/  VIADD R0, R0, UR8 ;  /* 0x0000000800007c36 */ /* 0x000fe20008000000 */
[----:B------:R-:W-:Y:S02]  /*2470*/  F2FP.F16.F32.PACK_AB R137, R139, R138 ;  /* 0x0000008a8b89723e */ /* 0x000fe400000000ff */
[----:B------:R-:W-:Y:S01]  /*2480*/  F2FP.F16.F32.PACK_AB R40, R41, R40 ;  /* 0x000000282928723e */ /* 0x000fe200000000ff */
[----:B------:R-:W-:Y:S01]  /*2490*/  STSM.16.M88.4 [R4], R104 ;  /* 0x0000006804007844 */ /* 0x000fe20000000200 */
        /* <DEDUP_REMOVED lines=8> */
[----:B------:R-:W-:Y:S02]  /*2520*/  F2FP.F16.F32.PACK_AB R73, R75, R74 ;  /* 0x0000004a4b49723e */ /* 0x000fe400000000ff */
[----:B------:R-:W-:Y:S01]  /*2530*/  F2FP.F16.F32.PACK_AB R113, R115, R114 ;  /* 0x000000727371723e */ /* 0x000fe200000000ff */
[----:B------:R-:W-:Y:S01]  /*2540*/  STSM.16.M88.4 [R4+0x4000], R40 ;  /* 0x0040002804007844 */ /* 0x000fe20000000200 */
[----:B------:R-:W-:Y:S02]  /*2550*/  F2FP.F16.F32.PACK_AB R144, R145, R144 ;  /* 0x000000909190723e */ /* 0x000fe400000000ff */
[----:B------:R-:W-:Y:S02]  /*2560*/  F2FP.F16.F32.PACK_AB R74, R77, R76 ;  /* 0x0000004c4d4a723e */ /* 0x000fe400000000ff */
[----:B------:R-:W-:Y:S02]  /*2570*/  F2FP.F16.F32.PACK_AB R75, R79, R78 ;  /* 0x0000004e4f4b723e */ /* 0x000fe400000000ff */
[----:B------:R-:W-:-:S02]  /*2580*/  F2FP.F16.F32.PACK_AB R114, R117, R116 ;  /* 0x000000747572723e */ /* 0x000fc400000000ff */
[----:B------:R-:W-:Y:S01]  /*2590*/  F2FP.F16.F32.PACK_AB R115, R119, R118 ;  /* 0x000000767773723e */ /* 0x000fe200000000ff */
[----:B------:R-:W-:Y:S01]  /*25a0*/  STSM.16.M88.4 [R4+0xc000], R72 ;  /* 0x00c0004804007844 */ /* 0x000fe20000000200 */
[----:B------:R-:W-:Y:S02]  /*25b0*/  F2FP.F16.F32.PACK_AB R145, R147, R146 ;  /* 0x000000929391723e */ /* 0x000fe400000000ff */
[----:B------:R-:W-:Y:S01]  /*25c0*/  F2FP.F16.F32.PACK_AB R48, R49, R48 ;  /* 0x000000303130723e */ /* 0x000fe200000000ff */
[----:B------:R-:W-:Y:S01]  /*25d0*/  STSM.16.M88.4 [R0], R112 ;  /* 0x0000007000007844 */ /* 0x000fe20000000200 */
[----:B------:R-:W-:Y:S02]  /*25e0*/  F2FP.F16.F32.PACK_AB R146, R149, R148 ;  /* 0x000000949592723e */ /* 0x000fe400000000ff */
[----:B------:R-:W-:Y:S02]  /*25f0*/  F2FP.F16.F32.PACK_AB R147, R151, R150 ;  /* 0x000000969793723e */ /* 0x000fe400000000ff */
[----:B------:R-:W-:-:S02]  /*2600*/  F2FP.F16.F32.PACK_AB R49, R51, R50 ;  /* 0x000000323331723e */ /* 0x000fc400000000ff */
[----:B------:R-:W-:Y:S01]  /*2610*/  F2FP.F16.F32.PACK_AB R80, R81, R80 ;  /* 0x000000505150723e */ /* 0x000fe200000000ff */
[----:B------:R-:W-:Y:S01]  /*2620*/  STSM.16.M88.4 [R0+0x8000], R144 ;  /* 0x0080009000007844 */ /* 0x000fe20000000200 */
[----:B------:R-:W-:Y:S02]  /*2630*/  F2FP.F16.F32.PACK_AB R50, R53, R52 ;  /* 0x000000343532723e */ /* 0x000fe400000000ff */
[----:B------:R-:W-:Y:S02]  /*2640*/  F2FP.F16.F32.PACK_AB R51, R55, R54 ;  /* 0x000000363733723e */ /* 0x000fe400000000ff */
[----:B------:R-:W-:Y:S02]  /*2650*/  F2FP.F16.F32.PACK_AB R81, R83, R82 ;  /* 0x000000525351723e */ /* 0x000fe400000000ff */
[----:B------:R-:W-:Y:S01]  /*2660*/  F2FP.F16.F32.PACK_AB R82, R85, R84 ;  /* 0x000000545552723e */ /* 0x000fe200000000ff */
[----:B------:R-:W-:Y:S01]  /*2670*/  STSM.16.M88.4 [R0+0x4000], R48 ;  /* 0x0040003000007844 */ /* 0x000fe20000000200 */
[----:B------:R-:W-:-:S02]  /*2680*/  F2FP.F16.F32.PACK_AB R83, R87, R86 ;  /* 0x000000565753723e */ /* 0x000fc400000000ff */
[----:B------:R-:W-:-:S03]  /*2690*/  ISETP.LT.U32.AND P0, PT, R6, 0x40, P0 ;  /* 0x000000400600780c */ /* 0x000fc60000701070 */
[----:B------:R-:W-:Y:S01]  /*26a0*/  STSM.16.M88.4 [R0+0xc000], R80 ;  /* 0x00c0005000007844 */ /* 0x000fe20000000200 */
[----:B------:R1:W-:Y:S06]  /*26b0*/  MEMBAR.ALL.CTA ;  /* 0x0000000000007992 */ /* 0x0003ec0000008000 */
[----:B-1----:R-:W1:Y:S03]  /*26c0*/  FENCE.VIEW.ASYNC.S ;  /* 0x00000000000073c6 */ /* 0x002e660000000000 */
[----:B-1----:R-:W-:Y:S01]  /*26d0*/  VOTEU.ANY UP0, P0 ;  /* 0x00000000003f7886 */ /* 0x002fe20000000100 */
[----:B------:R-:W-:-:S04]  /*26e0*/  VOTEU.ANY UP1, P0 ;  /* 0x00000000003f7886 */ /* 0x000fc80000020100 */
[----:B---3--:R-:W-:Y:S01]  /*26f0*/  @UP0 UMOV UR4, UR24 ;  /* 0x0000001800040c82 */ /* 0x008fe20008000000 */
[----:B------:R-:W-:Y:S01]  /*2700*/  @UP0 UMOV UR5, UR25 ;  /* 0x0000001900050c82 */ /* 0x000fe20008000000 */
[----:B------:R-:W-:Y:S06]  /*2710*/  BAR.SYNC.DEFER_BLOCKING 0x0 ;  /* 0x0000000000007b1d */ /* 0x000fec0000010000 */
[----:B------:R1:W-:Y:S01]  /*2720*/  @UP1 UTMASTG.2D [UR12], [UR4] ;  /* 0x0000000c040013b5 */ /* 0x0003e20008008000 */
[----:B------:R0:W-:Y:S01]  /*2730*/  UTMACMDFLUSH ;  /* 0x00000000000079b7 */ /* 0x0001e20000000000 */
[----:B------:R-:W-:-:S04]  /*2740*/  DEPBAR.LE SB0, 0x0 ;  /* 0x000080000000791a */ /* 0x000fc80000000000 */
[----:B------:R-:W-:Y:S06]  /*2750*/  BAR.SYNC.DEFER_BLOCKING 0x0 ;  /* 0x0000000000007b1d */ /* 0x000fec0000010000 */
[----:B-1----:R-:W-:Y:S05]  /*2760*/  EXIT ;  /* 0x000000000000794d */ /* 0x002fea0003800000 */
.L_x_48:
[----:B------:R-:W1:Y:S02]  /*2770*/  SYNCS.PHASECHK.TRANS64.TRYWAIT P0, [UR8+0xc000], R2 ;  /* 0x00c00002ff0075a7 */ /* 0x000e640008000148 */
[----:B-1----:R-:W-:Y:S05]  /*2780*/  @!P0 BRA `(.L_x_48) ;  /* 0xfffffffc00f88947 */ /* 0x002fea000383ffff */
[----:B------:R-:W-:Y:S05]  /*2790*/  BRA `(.L_x_50) ;  /* 0xfffffff400b47947 */ /* 0x000fea000383ffff */
.L_x_51:
[----:B------:R-:W-:-:S00]  /*27a0*/  BRA `(.L_x_51) ;  /* 0xfffffffc00fc7947 */ /* 0x000fc0000383ffff */
[----:B------:R-:W-:-:S00]  /*27b0*/  NOP ;  /* 0x0000000000007918 */ /* 0x000fc00000000000 */
        /* <DEDUP_REMOVED lines=12> */
.L_x_52:


//--------------------- .nv.shared.gluon_wgmma    --------------------------
	.section	.nv.shared.gluon_wgmma,"aw",@nobits
	.sectionflags	@""
	.align	16
	.zero		1024


//--------------------- .nv.shared.reserved.0     --------------------------
	.section	.nv.shared.reserved.0,"aw",@nobits
	.weak		__nv_reservedSMEM_offset_0_alias
	.size		__nv_reservedSMEM_offset_0_alias, 0, 0
	.other		__nv_reservedSMEM_offset_0_alias,@"STO_CUDA_RESERVED_SHARED STV_DEFAULT"
__nv_reservedSMEM_offset_0_alias:
	.zero		0


//--------------------- .nv.constant0.gluon_wgmma --------------------------
	.section	.nv.constant0.gluon_wgmma,"a",@progbits
	.sectionflags	@""
	.align	4
.nv.constant0.gluon_wgmma:
	.zero		608


//--------------------- SYMBOLS --------------------------

	.type		.nv.reservedSmem.offset0,@object
	.size		.nv.reservedSmem.offset0,0x4
